//
// Generated by NVIDIA NVVM Compiler
//
// Compiler Build ID: CL-36424714
// Cuda compilation tools, release 13.0, V13.0.88
// Based on NVVM 20.0.0
//

.version 9.0
.target sm_100
.address_size 64

	// .globl	_Z14jrc_cuda_deltaPfPjPKfPKiS4_S4_f
// _ZZ14jrc_cuda_deltaPfPjPKfPKiS4_S4_fE17spike_order_chunk has been demoted
// _ZZ14jrc_cuda_deltaPfPjPKfPKiS4_S4_fE15rho_order_chunk has been demoted
// _ZZ14jrc_cuda_deltaPfPjPKfPKiS4_S4_fE16features_primary has been demoted
// _ZZ14jrc_cuda_deltaPfPjPKfPKiS4_S4_fE9mrDelta1_ has been demoted
// _ZZ14jrc_cuda_deltaPfPjPKfPKiS4_S4_fE10miNneigh1_ has been demoted
// _ZZ14jrc_cuda_deltaPfPjPKfPKiS4_S4_fE6vrDc1_ has been demoted

.visible .entry _Z14jrc_cuda_deltaPfPjPKfPKiS4_S4_f(
	.param .u64 .ptr .align 1 _Z14jrc_cuda_deltaPfPjPKfPKiS4_S4_f_param_0,
	.param .u64 .ptr .align 1 _Z14jrc_cuda_deltaPfPjPKfPKiS4_S4_f_param_1,
	.param .u64 .ptr .align 1 _Z14jrc_cuda_deltaPfPjPKfPKiS4_S4_f_param_2,
	.param .u64 .ptr .align 1 _Z14jrc_cuda_deltaPfPjPKfPKiS4_S4_f_param_3,
	.param .u64 .ptr .align 1 _Z14jrc_cuda_deltaPfPjPKfPKiS4_S4_f_param_4,
	.param .u64 .ptr .align 1 _Z14jrc_cuda_deltaPfPjPKfPKiS4_S4_f_param_5,
	.param .f32 _Z14jrc_cuda_deltaPfPjPKfPKiS4_S4_f_param_6
)
{
	.reg .pred 	%p<245>;
	.reg .b32 	%r<605>;
	.reg .b32 	%f<831>;
	.reg .b64 	%rd<82>;
	// demoted variable
	.shared .align 4 .b8 _ZZ14jrc_cuda_deltaPfPjPKfPKiS4_S4_fE17spike_order_chunk[64];
	// demoted variable
	.shared .align 4 .b8 _ZZ14jrc_cuda_deltaPfPjPKfPKiS4_S4_fE15rho_order_chunk[64];
	// demoted variable
	.shared .align 4 .b8 _ZZ14jrc_cuda_deltaPfPjPKfPKiS4_S4_fE16features_primary[2880];
	// demoted variable
	.shared .align 4 .b8 _ZZ14jrc_cuda_deltaPfPjPKfPKiS4_S4_fE9mrDelta1_[8192];
	// demoted variable
	.shared .align 4 .b8 _ZZ14jrc_cuda_deltaPfPjPKfPKiS4_S4_fE10miNneigh1_[8192];
	// demoted variable
	.shared .align 4 .b8 _ZZ14jrc_cuda_deltaPfPjPKfPKiS4_S4_fE6vrDc1_[64];
	ld.param.u64 	%rd7, [_Z14jrc_cuda_deltaPfPjPKfPKiS4_S4_f_param_2];
	ld.param.u64 	%rd8, [_Z14jrc_cuda_deltaPfPjPKfPKiS4_S4_f_param_3];
	ld.param.u64 	%rd9, [_Z14jrc_cuda_deltaPfPjPKfPKiS4_S4_f_param_4];
	ld.param.u64 	%rd10, [_Z14jrc_cuda_deltaPfPjPKfPKiS4_S4_f_param_5];
	cvta.to.global.u64 	%rd1, %rd7;
	cvta.to.global.u64 	%rd2, %rd9;
	cvta.to.global.u64 	%rd3, %rd8;
	cvta.to.global.u64 	%rd11, %rd10;
	mov.u32 	%r322, %ctaid.x;
	mov.u32 	%r323, %ctaid.y;
	mov.u32 	%r324, %nctaid.x;
	mad.lo.s32 	%r325, %r323, %r324, %r322;
	shl.b32 	%r557, %r325, 4;
	mov.u32 	%r519, %tid.x;
	add.s32 	%r3, %r557, %r519;
	ld.global.u32 	%r4, [%rd11];
	ld.global.u32 	%r5, [%rd11+4];
	ld.global.u32 	%r6, [%rd11+8];
	ld.global.u32 	%r7, [%rd11+12];
	ld.global.u32 	%r8, [%rd11+16];
	setp.ge.s32 	%p17, %r519, %r6;
	shl.b32 	%r326, %r519, 6;
	mov.u32 	%r327, _ZZ14jrc_cuda_deltaPfPjPKfPKiS4_S4_fE16features_primary;
	add.s32 	%r9, %r327, %r326;
	@%p17 bra 	$L__BB0_48;
	setp.ge.s32 	%p18, %r557, %r4;
	mov.f32 	%f669, 0f00000000;
	@%p18 bra 	$L__BB0_3;
	mad.lo.s32 	%r328, %r557, %r6, %r519;
	mul.wide.s32 	%rd12, %r328, 4;
	add.s64 	%rd13, %rd1, %rd12;
	ld.global.f32 	%f669, [%rd13];
$L__BB0_3:
	st.shared.f32 	[%r9], %f669;
	add.s32 	%r10, %r557, 1;
	setp.lt.s32 	%p19, %r10, %r4;
	@%p19 bra 	$L__BB0_5;
	mov.b32 	%r329, 0;
	st.shared.u32 	[%r9+4], %r329;
	bra.uni 	$L__BB0_6;
$L__BB0_5:
	mad.lo.s32 	%r330, %r10, %r6, %r519;
	mul.wide.s32 	%rd14, %r330, 4;
	add.s64 	%rd15, %rd1, %rd14;
	ld.global.f32 	%f283, [%rd15];
	st.shared.f32 	[%r9+4], %f283;
$L__BB0_6:
	add.s32 	%r11, %r557, 2;
	setp.lt.s32 	%p20, %r11, %r4;
	@%p20 bra 	$L__BB0_8;
	mov.b32 	%r331, 0;
	st.shared.u32 	[%r9+8], %r331;
	bra.uni 	$L__BB0_9;
$L__BB0_8:
	mad.lo.s32 	%r332, %r11, %r6, %r519;
	mul.wide.s32 	%rd16, %r332, 4;
	add.s64 	%rd17, %rd1, %rd16;
	ld.global.f32 	%f284, [%rd17];
	st.shared.f32 	[%r9+8], %f284;
$L__BB0_9:
	add.s32 	%r12, %r557, 3;
	setp.lt.s32 	%p21, %r12, %r4;
	@%p21 bra 	$L__BB0_11;
	mov.b32 	%r333, 0;
	st.shared.u32 	[%r9+12], %r333;
	bra.uni 	$L__BB0_12;
$L__BB0_11:
	mad.lo.s32 	%r334, %r12, %r6, %r519;
	mul.wide.s32 	%rd18, %r334, 4;
	add.s64 	%rd19, %rd1, %rd18;
	ld.global.f32 	%f285, [%rd19];
	st.shared.f32 	[%r9+12], %f285;
$L__BB0_12:
	add.s32 	%r13, %r557, 4;
	setp.lt.s32 	%p22, %r13, %r4;
	@%p22 bra 	$L__BB0_14;
	mov.b32 	%r335, 0;
	st.shared.u32 	[%r9+16], %r335;
	bra.uni 	$L__BB0_15;
$L__BB0_14:
	mad.lo.s32 	%r336, %r13, %r6, %r519;
	mul.wide.s32 	%rd20, %r336, 4;
	add.s64 	%rd21, %rd1, %rd20;
	ld.global.f32 	%f286, [%rd21];
	st.shared.f32 	[%r9+16], %f286;
$L__BB0_15:
	add.s32 	%r14, %r557, 5;
	setp.lt.s32 	%p23, %r14, %r4;
	@%p23 bra 	$L__BB0_17;
	mov.b32 	%r337, 0;
	st.shared.u32 	[%r9+20], %r337;
	bra.uni 	$L__BB0_18;
$L__BB0_17:
	mad.lo.s32 	%r338, %r14, %r6, %r519;
	mul.wide.s32 	%rd22, %r338, 4;
	add.s64 	%rd23, %rd1, %rd22;
	ld.global.f32 	%f287, [%rd23];
	st.shared.f32 	[%r9+20], %f287;
$L__BB0_18:
	add.s32 	%r15, %r557, 6;
	setp.lt.s32 	%p24, %r15, %r4;
	@%p24 bra 	$L__BB0_20;
	mov.b32 	%r339, 0;
	st.shared.u32 	[%r9+24], %r339;
	bra.uni 	$L__BB0_21;
$L__BB0_20:
	mad.lo.s32 	%r340, %r15, %r6, %r519;
	mul.wide.s32 	%rd24, %r340, 4;
	add.s64 	%rd25, %rd1, %rd24;
	ld.global.f32 	%f288, [%rd25];
	st.shared.f32 	[%r9+24], %f288;
$L__BB0_21:
	add.s32 	%r16, %r557, 7;
	setp.lt.s32 	%p25, %r16, %r4;
	@%p25 bra 	$L__BB0_23;
	mov.b32 	%r341, 0;
	st.shared.u32 	[%r9+28], %r341;
	bra.uni 	$L__BB0_24;
$L__BB0_23:
	mad.lo.s32 	%r342, %r16, %r6, %r519;
	mul.wide.s32 	%rd26, %r342, 4;
	add.s64 	%rd27, %rd1, %rd26;
	ld.global.f32 	%f289, [%rd27];
	st.shared.f32 	[%r9+28], %f289;
$L__BB0_24:
	add.s32 	%r17, %r557, 8;
	setp.lt.s32 	%p26, %r17, %r4;
	@%p26 bra 	$L__BB0_26;
	mov.b32 	%r343, 0;
	st.shared.u32 	[%r9+32], %r343;
	bra.uni 	$L__BB0_27;
$L__BB0_26:
	mad.lo.s32 	%r344, %r17, %r6, %r519;
	mul.wide.s32 	%rd28, %r344, 4;
	add.s64 	%rd29, %rd1, %rd28;
	ld.global.f32 	%f290, [%rd29];
	st.shared.f32 	[%r9+32], %f290;
$L__BB0_27:
	add.s32 	%r18, %r557, 9;
	setp.lt.s32 	%p27, %r18, %r4;
	@%p27 bra 	$L__BB0_29;
	mov.b32 	%r345, 0;
	st.shared.u32 	[%r9+36], %r345;
	bra.uni 	$L__BB0_30;
$L__BB0_29:
	mad.lo.s32 	%r346, %r18, %r6, %r519;
	mul.wide.s32 	%rd30, %r346, 4;
	add.s64 	%rd31, %rd1, %rd30;
	ld.global.f32 	%f291, [%rd31];
	st.shared.f32 	[%r9+36], %f291;
$L__BB0_30:
	add.s32 	%r19, %r557, 10;
	setp.lt.s32 	%p28, %r19, %r4;
	@%p28 bra 	$L__BB0_32;
	mov.b32 	%r347, 0;
	st.shared.u32 	[%r9+40], %r347;
	bra.uni 	$L__BB0_33;
$L__BB0_32:
	mad.lo.s32 	%r348, %r19, %r6, %r519;
	mul.wide.s32 	%rd32, %r348, 4;
	add.s64 	%rd33, %rd1, %rd32;
	ld.global.f32 	%f292, [%rd33];
	st.shared.f32 	[%r9+40], %f292;
$L__BB0_33:
	add.s32 	%r20, %r557, 11;
	setp.lt.s32 	%p29, %r20, %r4;
	@%p29 bra 	$L__BB0_35;
	mov.b32 	%r349, 0;
	st.shared.u32 	[%r9+44], %r349;
	bra.uni 	$L__BB0_36;
$L__BB0_35:
	mad.lo.s32 	%r350, %r20, %r6, %r519;
	mul.wide.s32 	%rd34, %r350, 4;
	add.s64 	%rd35, %rd1, %rd34;
	ld.global.f32 	%f293, [%rd35];
	st.shared.f32 	[%r9+44], %f293;
$L__BB0_36:
	add.s32 	%r21, %r557, 12;
	setp.lt.s32 	%p30, %r21, %r4;
	@%p30 bra 	$L__BB0_38;
	mov.b32 	%r351, 0;
	st.shared.u32 	[%r9+48], %r351;
	bra.uni 	$L__BB0_39;
$L__BB0_38:
	mad.lo.s32 	%r352, %r21, %r6, %r519;
	mul.wide.s32 	%rd36, %r352, 4;
	add.s64 	%rd37, %rd1, %rd36;
	ld.global.f32 	%f294, [%rd37];
	st.shared.f32 	[%r9+48], %f294;
$L__BB0_39:
	add.s32 	%r22, %r557, 13;
	setp.lt.s32 	%p31, %r22, %r4;
	@%p31 bra 	$L__BB0_41;
	mov.b32 	%r353, 0;
	st.shared.u32 	[%r9+52], %r353;
	bra.uni 	$L__BB0_42;
$L__BB0_41:
	mad.lo.s32 	%r354, %r22, %r6, %r519;
	mul.wide.s32 	%rd38, %r354, 4;
	add.s64 	%rd39, %rd1, %rd38;
	ld.global.f32 	%f295, [%rd39];
	st.shared.f32 	[%r9+52], %f295;
$L__BB0_42:
	add.s32 	%r23, %r557, 14;
	setp.lt.s32 	%p32, %r23, %r4;
	@%p32 bra 	$L__BB0_44;
	mov.b32 	%r355, 0;
	st.shared.u32 	[%r9+56], %r355;
	bra.uni 	$L__BB0_45;
$L__BB0_44:
	mad.lo.s32 	%r356, %r23, %r6, %r519;
	mul.wide.s32 	%rd40, %r356, 4;
	add.s64 	%rd41, %rd1, %rd40;
	ld.global.f32 	%f296, [%rd41];
	st.shared.f32 	[%r9+56], %f296;
$L__BB0_45:
	add.s32 	%r24, %r557, 15;
	setp.lt.s32 	%p33, %r24, %r4;
	@%p33 bra 	$L__BB0_47;
	mov.b32 	%r357, 0;
	st.shared.u32 	[%r9+60], %r357;
	bra.uni 	$L__BB0_48;
$L__BB0_47:
	mad.lo.s32 	%r358, %r24, %r6, %r519;
	mul.wide.s32 	%rd42, %r358, 4;
	add.s64 	%rd43, %rd1, %rd42;
	ld.global.f32 	%f297, [%rd43];
	st.shared.f32 	[%r9+60], %f297;
$L__BB0_48:
	setp.gt.u32 	%p34, %r519, 15;
	setp.ge.s32 	%p35, %r3, %r4;
	or.pred  	%p36, %p34, %p35;
	@%p36 bra 	$L__BB0_50;
	mul.wide.s32 	%rd44, %r3, 4;
	add.s64 	%rd45, %rd3, %rd44;
	ld.global.u32 	%r359, [%rd45];
	shl.b32 	%r360, %r519, 2;
	mov.u32 	%r361, _ZZ14jrc_cuda_deltaPfPjPKfPKiS4_S4_fE17spike_order_chunk;
	add.s32 	%r362, %r361, %r360;
	st.shared.u32 	[%r362], %r359;
	add.s64 	%rd46, %rd2, %rd44;
	ld.global.u32 	%r363, [%rd46];
	mov.u32 	%r364, _ZZ14jrc_cuda_deltaPfPjPKfPKiS4_S4_fE15rho_order_chunk;
	add.s32 	%r365, %r364, %r360;
	st.shared.u32 	[%r365], %r363;
$L__BB0_50:
	setp.gt.u32 	%p37, %r519, 15;
	add.s32 	%r556, %r557, 1;
	add.s32 	%r555, %r557, 2;
	add.s32 	%r554, %r557, 3;
	add.s32 	%r553, %r557, 4;
	add.s32 	%r552, %r557, 5;
	add.s32 	%r551, %r557, 6;
	add.s32 	%r550, %r557, 7;
	add.s32 	%r549, %r557, 8;
	add.s32 	%r548, %r557, 9;
	add.s32 	%r547, %r557, 10;
	add.s32 	%r546, %r557, 11;
	add.s32 	%r545, %r557, 12;
	add.s32 	%r544, %r557, 13;
	add.s32 	%r543, %r557, 14;
	add.s32 	%r542, %r557, 15;
	setp.ne.s32 	%p38, %r8, 1;
	shl.b32 	%r366, %r519, 2;
	mov.u32 	%r367, _ZZ14jrc_cuda_deltaPfPjPKfPKiS4_S4_fE6vrDc1_;
	add.s32 	%r40, %r367, %r366;
	or.pred  	%p39, %p37, %p38;
	@%p39 bra 	$L__BB0_65;
	setp.lt.s32 	%p40, %r6, 1;
	mov.f32 	%f678, 0f00000000;
	@%p40 bra 	$L__BB0_64;
	mad.lo.s32 	%r41, %r519, -60, %r9;
	add.s32 	%r369, %r6, -1;
	and.b32  	%r42, %r6, 15;
	setp.lt.u32 	%p41, %r369, 15;
	mov.b32 	%r499, 0;
	mov.f32 	%f678, 0f00000000;
	@%p41 bra 	$L__BB0_55;
	and.b32  	%r499, %r6, 2147483632;
	mov.b32 	%r497, 0;
	mov.f32 	%f678, 0f00000000;
$L__BB0_54:
	.pragma "nounroll";
	shl.b32 	%r371, %r497, 6;
	add.s32 	%r372, %r41, %r371;
	ld.shared.f32 	%f302, [%r372];
	fma.rn.f32 	%f303, %f302, %f302, %f678;
	ld.shared.f32 	%f304, [%r372+64];
	fma.rn.f32 	%f305, %f304, %f304, %f303;
	ld.shared.f32 	%f306, [%r372+128];
	fma.rn.f32 	%f307, %f306, %f306, %f305;
	ld.shared.f32 	%f308, [%r372+192];
	fma.rn.f32 	%f309, %f308, %f308, %f307;
	ld.shared.f32 	%f310, [%r372+256];
	fma.rn.f32 	%f311, %f310, %f310, %f309;
	ld.shared.f32 	%f312, [%r372+320];
	fma.rn.f32 	%f313, %f312, %f312, %f311;
	ld.shared.f32 	%f314, [%r372+384];
	fma.rn.f32 	%f315, %f314, %f314, %f313;
	ld.shared.f32 	%f316, [%r372+448];
	fma.rn.f32 	%f317, %f316, %f316, %f315;
	ld.shared.f32 	%f318, [%r372+512];
	fma.rn.f32 	%f319, %f318, %f318, %f317;
	ld.shared.f32 	%f320, [%r372+576];
	fma.rn.f32 	%f321, %f320, %f320, %f319;
	ld.shared.f32 	%f322, [%r372+640];
	fma.rn.f32 	%f323, %f322, %f322, %f321;
	ld.shared.f32 	%f324, [%r372+704];
	fma.rn.f32 	%f325, %f324, %f324, %f323;
	ld.shared.f32 	%f326, [%r372+768];
	fma.rn.f32 	%f327, %f326, %f326, %f325;
	ld.shared.f32 	%f328, [%r372+832];
	fma.rn.f32 	%f329, %f328, %f328, %f327;
	ld.shared.f32 	%f330, [%r372+896];
	fma.rn.f32 	%f331, %f330, %f330, %f329;
	ld.shared.f32 	%f332, [%r372+960];
	fma.rn.f32 	%f678, %f332, %f332, %f331;
	add.s32 	%r497, %r497, 16;
	setp.ne.s32 	%p42, %r497, %r499;
	@%p42 bra 	$L__BB0_54;
$L__BB0_55:
	setp.eq.s32 	%p43, %r42, 0;
	@%p43 bra 	$L__BB0_64;
	and.b32  	%r47, %r6, 7;
	setp.lt.u32 	%p44, %r42, 8;
	@%p44 bra 	$L__BB0_58;
	shl.b32 	%r373, %r499, 6;
	add.s32 	%r374, %r41, %r373;
	ld.shared.f32 	%f334, [%r374];
	fma.rn.f32 	%f335, %f334, %f334, %f678;
	ld.shared.f32 	%f336, [%r374+64];
	fma.rn.f32 	%f337, %f336, %f336, %f335;
	ld.shared.f32 	%f338, [%r374+128];
	fma.rn.f32 	%f339, %f338, %f338, %f337;
	ld.shared.f32 	%f340, [%r374+192];
	fma.rn.f32 	%f341, %f340, %f340, %f339;
	ld.shared.f32 	%f342, [%r374+256];
	fma.rn.f32 	%f343, %f342, %f342, %f341;
	ld.shared.f32 	%f344, [%r374+320];
	fma.rn.f32 	%f345, %f344, %f344, %f343;
	ld.shared.f32 	%f346, [%r374+384];
	fma.rn.f32 	%f347, %f346, %f346, %f345;
	ld.shared.f32 	%f348, [%r374+448];
	fma.rn.f32 	%f678, %f348, %f348, %f347;
	add.s32 	%r499, %r499, 8;
$L__BB0_58:
	setp.eq.s32 	%p45, %r47, 0;
	@%p45 bra 	$L__BB0_64;
	and.b32  	%r50, %r6, 3;
	setp.lt.u32 	%p46, %r47, 4;
	@%p46 bra 	$L__BB0_61;
	shl.b32 	%r375, %r499, 6;
	add.s32 	%r376, %r41, %r375;
	ld.shared.f32 	%f350, [%r376];
	fma.rn.f32 	%f351, %f350, %f350, %f678;
	ld.shared.f32 	%f352, [%r376+64];
	fma.rn.f32 	%f353, %f352, %f352, %f351;
	ld.shared.f32 	%f354, [%r376+128];
	fma.rn.f32 	%f355, %f354, %f354, %f353;
	ld.shared.f32 	%f356, [%r376+192];
	fma.rn.f32 	%f678, %f356, %f356, %f355;
	add.s32 	%r499, %r499, 4;
$L__BB0_61:
	setp.eq.s32 	%p47, %r50, 0;
	@%p47 bra 	$L__BB0_64;
	mov.b32 	%r502, 0;
$L__BB0_63:
	.pragma "nounroll";
	shl.b32 	%r378, %r499, 6;
	add.s32 	%r379, %r41, %r378;
	ld.shared.f32 	%f357, [%r379];
	fma.rn.f32 	%f678, %f357, %f357, %f678;
	add.s32 	%r499, %r499, 1;
	add.s32 	%r502, %r502, 1;
	setp.ne.s32 	%p48, %r502, %r50;
	@%p48 bra 	$L__BB0_63;
$L__BB0_64:
	ld.param.f32 	%f667, [_Z14jrc_cuda_deltaPfPjPKfPKiS4_S4_f_param_6];
	mul.f32 	%f358, %f667, %f678;
	st.shared.f32 	[%r40], %f358;
$L__BB0_65:
	bar.sync 	0;
	setp.ge.s32 	%p49, %r519, %r5;
	mov.f32 	%f775, 0f7F7FF023;
	mov.f32 	%f776, %f775;
	mov.f32 	%f777, %f775;
	mov.f32 	%f778, %f775;
	mov.f32 	%f779, %f775;
	mov.f32 	%f780, %f775;
	mov.f32 	%f781, %f775;
	mov.f32 	%f782, %f775;
	mov.f32 	%f783, %f775;
	mov.f32 	%f784, %f775;
	mov.f32 	%f785, %f775;
	mov.f32 	%f786, %f775;
	mov.f32 	%f787, %f775;
	mov.f32 	%f788, %f775;
	mov.f32 	%f789, %f775;
	mov.f32 	%f790, %f775;
	@%p49 bra 	$L__BB0_79;
	setp.gt.s32 	%p50, %r6, 0;
	@%p50 bra 	$L__BB0_69;
	ld.shared.u32 	%r57, [_ZZ14jrc_cuda_deltaPfPjPKfPKiS4_S4_fE15rho_order_chunk];
	ld.shared.u32 	%r58, [_ZZ14jrc_cuda_deltaPfPjPKfPKiS4_S4_fE17spike_order_chunk];
	ld.shared.u32 	%r59, [_ZZ14jrc_cuda_deltaPfPjPKfPKiS4_S4_fE15rho_order_chunk+4];
	ld.shared.u32 	%r60, [_ZZ14jrc_cuda_deltaPfPjPKfPKiS4_S4_fE17spike_order_chunk+4];
	ld.shared.u32 	%r61, [_ZZ14jrc_cuda_deltaPfPjPKfPKiS4_S4_fE15rho_order_chunk+8];
	ld.shared.u32 	%r62, [_ZZ14jrc_cuda_deltaPfPjPKfPKiS4_S4_fE17spike_order_chunk+8];
	ld.shared.u32 	%r63, [_ZZ14jrc_cuda_deltaPfPjPKfPKiS4_S4_fE15rho_order_chunk+12];
	ld.shared.u32 	%r64, [_ZZ14jrc_cuda_deltaPfPjPKfPKiS4_S4_fE17spike_order_chunk+12];
	ld.shared.u32 	%r65, [_ZZ14jrc_cuda_deltaPfPjPKfPKiS4_S4_fE15rho_order_chunk+16];
	ld.shared.u32 	%r66, [_ZZ14jrc_cuda_deltaPfPjPKfPKiS4_S4_fE17spike_order_chunk+16];
	ld.shared.u32 	%r67, [_ZZ14jrc_cuda_deltaPfPjPKfPKiS4_S4_fE15rho_order_chunk+20];
	ld.shared.u32 	%r68, [_ZZ14jrc_cuda_deltaPfPjPKfPKiS4_S4_fE17spike_order_chunk+20];
	ld.shared.u32 	%r69, [_ZZ14jrc_cuda_deltaPfPjPKfPKiS4_S4_fE15rho_order_chunk+24];
	ld.shared.u32 	%r70, [_ZZ14jrc_cuda_deltaPfPjPKfPKiS4_S4_fE17spike_order_chunk+24];
	ld.shared.u32 	%r71, [_ZZ14jrc_cuda_deltaPfPjPKfPKiS4_S4_fE15rho_order_chunk+28];
	ld.shared.u32 	%r72, [_ZZ14jrc_cuda_deltaPfPjPKfPKiS4_S4_fE17spike_order_chunk+28];
	ld.shared.u32 	%r73, [_ZZ14jrc_cuda_deltaPfPjPKfPKiS4_S4_fE15rho_order_chunk+32];
	ld.shared.u32 	%r74, [_ZZ14jrc_cuda_deltaPfPjPKfPKiS4_S4_fE17spike_order_chunk+32];
	ld.shared.u32 	%r75, [_ZZ14jrc_cuda_deltaPfPjPKfPKiS4_S4_fE15rho_order_chunk+36];
	ld.shared.u32 	%r76, [_ZZ14jrc_cuda_deltaPfPjPKfPKiS4_S4_fE17spike_order_chunk+36];
	ld.shared.u32 	%r77, [_ZZ14jrc_cuda_deltaPfPjPKfPKiS4_S4_fE15rho_order_chunk+40];
	ld.shared.u32 	%r78, [_ZZ14jrc_cuda_deltaPfPjPKfPKiS4_S4_fE17spike_order_chunk+40];
	ld.shared.u32 	%r79, [_ZZ14jrc_cuda_deltaPfPjPKfPKiS4_S4_fE15rho_order_chunk+44];
	ld.shared.u32 	%r80, [_ZZ14jrc_cuda_deltaPfPjPKfPKiS4_S4_fE17spike_order_chunk+44];
	ld.shared.u32 	%r81, [_ZZ14jrc_cuda_deltaPfPjPKfPKiS4_S4_fE15rho_order_chunk+48];
	ld.shared.u32 	%r82, [_ZZ14jrc_cuda_deltaPfPjPKfPKiS4_S4_fE17spike_order_chunk+48];
	ld.shared.u32 	%r83, [_ZZ14jrc_cuda_deltaPfPjPKfPKiS4_S4_fE15rho_order_chunk+52];
	ld.shared.u32 	%r84, [_ZZ14jrc_cuda_deltaPfPjPKfPKiS4_S4_fE17spike_order_chunk+52];
	ld.shared.u32 	%r85, [_ZZ14jrc_cuda_deltaPfPjPKfPKiS4_S4_fE15rho_order_chunk+56];
	ld.shared.u32 	%r86, [_ZZ14jrc_cuda_deltaPfPjPKfPKiS4_S4_fE17spike_order_chunk+56];
	ld.shared.u32 	%r87, [_ZZ14jrc_cuda_deltaPfPjPKfPKiS4_S4_fE15rho_order_chunk+60];
	mov.f32 	%f775, 0f7F7FF023;
	ld.shared.u32 	%r88, [_ZZ14jrc_cuda_deltaPfPjPKfPKiS4_S4_fE17spike_order_chunk+60];
	mov.f32 	%f776, %f775;
	mov.f32 	%f777, %f775;
	mov.f32 	%f778, %f775;
	mov.f32 	%f779, %f775;
	mov.f32 	%f780, %f775;
	mov.f32 	%f781, %f775;
	mov.f32 	%f782, %f775;
	mov.f32 	%f783, %f775;
	mov.f32 	%f784, %f775;
	mov.f32 	%f785, %f775;
	mov.f32 	%f786, %f775;
	mov.f32 	%f787, %f775;
	mov.f32 	%f788, %f775;
	mov.f32 	%f789, %f775;
	mov.f32 	%f790, %f775;
$L__BB0_68:
	ld.param.u64 	%rd80, [_Z14jrc_cuda_deltaPfPjPKfPKiS4_S4_f_param_4];
	ld.param.u64 	%rd78, [_Z14jrc_cuda_deltaPfPjPKfPKiS4_S4_f_param_3];
	cvta.to.global.u64 	%rd47, %rd78;
	mul.wide.s32 	%rd48, %r519, 4;
	add.s64 	%rd49, %rd47, %rd48;
	ld.global.u32 	%r380, [%rd49];
	cvta.to.global.u64 	%rd50, %rd80;
	add.s64 	%rd51, %rd50, %rd48;
	ld.global.u32 	%r381, [%rd51];
	setp.lt.s32 	%p51, %r381, %r57;
	sub.s32 	%r383, %r58, %r380;
	abs.s32 	%r384, %r383;
	setp.le.s32 	%p52, %r384, %r7;
	and.pred  	%p53, %p52, %p51;
	setp.lt.s32 	%p54, %r381, %r59;
	sub.s32 	%r385, %r60, %r380;
	abs.s32 	%r386, %r385;
	setp.le.s32 	%p55, %r386, %r7;
	and.pred  	%p56, %p55, %p54;
	setp.lt.s32 	%p57, %r381, %r61;
	sub.s32 	%r387, %r62, %r380;
	abs.s32 	%r388, %r387;
	setp.le.s32 	%p58, %r388, %r7;
	and.pred  	%p59, %p58, %p57;
	setp.lt.s32 	%p60, %r381, %r63;
	sub.s32 	%r389, %r64, %r380;
	abs.s32 	%r390, %r389;
	setp.le.s32 	%p61, %r390, %r7;
	and.pred  	%p62, %p61, %p60;
	setp.lt.s32 	%p63, %r381, %r65;
	sub.s32 	%r391, %r66, %r380;
	abs.s32 	%r392, %r391;
	setp.le.s32 	%p64, %r392, %r7;
	and.pred  	%p65, %p64, %p63;
	setp.lt.s32 	%p66, %r381, %r67;
	sub.s32 	%r393, %r68, %r380;
	abs.s32 	%r394, %r393;
	setp.le.s32 	%p67, %r394, %r7;
	and.pred  	%p68, %p67, %p66;
	setp.lt.s32 	%p69, %r381, %r69;
	sub.s32 	%r395, %r70, %r380;
	abs.s32 	%r396, %r395;
	setp.le.s32 	%p70, %r396, %r7;
	and.pred  	%p71, %p70, %p69;
	setp.lt.s32 	%p72, %r381, %r71;
	sub.s32 	%r397, %r72, %r380;
	abs.s32 	%r398, %r397;
	setp.le.s32 	%p73, %r398, %r7;
	and.pred  	%p74, %p73, %p72;
	setp.lt.s32 	%p75, %r381, %r73;
	sub.s32 	%r399, %r74, %r380;
	abs.s32 	%r400, %r399;
	setp.le.s32 	%p76, %r400, %r7;
	and.pred  	%p77, %p76, %p75;
	setp.lt.s32 	%p78, %r381, %r75;
	sub.s32 	%r401, %r76, %r380;
	abs.s32 	%r402, %r401;
	setp.le.s32 	%p79, %r402, %r7;
	and.pred  	%p80, %p79, %p78;
	setp.lt.s32 	%p81, %r381, %r77;
	sub.s32 	%r403, %r78, %r380;
	abs.s32 	%r404, %r403;
	setp.le.s32 	%p82, %r404, %r7;
	and.pred  	%p83, %p82, %p81;
	setp.lt.s32 	%p84, %r381, %r79;
	sub.s32 	%r405, %r80, %r380;
	abs.s32 	%r406, %r405;
	setp.le.s32 	%p85, %r406, %r7;
	and.pred  	%p86, %p85, %p84;
	setp.lt.s32 	%p87, %r381, %r81;
	sub.s32 	%r407, %r82, %r380;
	abs.s32 	%r408, %r407;
	setp.le.s32 	%p88, %r408, %r7;
	and.pred  	%p89, %p88, %p87;
	setp.lt.s32 	%p90, %r381, %r83;
	sub.s32 	%r409, %r84, %r380;
	abs.s32 	%r410, %r409;
	setp.le.s32 	%p91, %r410, %r7;
	and.pred  	%p92, %p91, %p90;
	setp.lt.s32 	%p93, %r381, %r85;
	sub.s32 	%r411, %r86, %r380;
	abs.s32 	%r412, %r411;
	setp.le.s32 	%p94, %r412, %r7;
	and.pred  	%p95, %p94, %p93;
	setp.lt.s32 	%p96, %r381, %r87;
	sub.s32 	%r413, %r88, %r380;
	abs.s32 	%r414, %r413;
	setp.le.s32 	%p97, %r414, %r7;
	and.pred  	%p98, %p97, %p96;
	setp.gt.f32 	%p99, %f790, 0f00000000;
	and.pred  	%p100, %p53, %p99;
	selp.f32 	%f790, 0f00000000, %f790, %p100;
	selp.b32 	%r557, %r519, %r557, %p100;
	setp.gt.f32 	%p101, %f789, 0f00000000;
	and.pred  	%p102, %p56, %p101;
	selp.f32 	%f789, 0f00000000, %f789, %p102;
	selp.b32 	%r556, %r519, %r556, %p102;
	setp.gt.f32 	%p103, %f788, 0f00000000;
	and.pred  	%p104, %p59, %p103;
	selp.f32 	%f788, 0f00000000, %f788, %p104;
	selp.b32 	%r555, %r519, %r555, %p104;
	setp.gt.f32 	%p105, %f787, 0f00000000;
	and.pred  	%p106, %p62, %p105;
	selp.f32 	%f787, 0f00000000, %f787, %p106;
	selp.b32 	%r554, %r519, %r554, %p106;
	setp.gt.f32 	%p107, %f786, 0f00000000;
	and.pred  	%p108, %p65, %p107;
	selp.f32 	%f786, 0f00000000, %f786, %p108;
	selp.b32 	%r553, %r519, %r553, %p108;
	setp.gt.f32 	%p109, %f785, 0f00000000;
	and.pred  	%p110, %p68, %p109;
	selp.f32 	%f785, 0f00000000, %f785, %p110;
	selp.b32 	%r552, %r519, %r552, %p110;
	setp.gt.f32 	%p111, %f784, 0f00000000;
	and.pred  	%p112, %p71, %p111;
	selp.f32 	%f784, 0f00000000, %f784, %p112;
	selp.b32 	%r551, %r519, %r551, %p112;
	setp.gt.f32 	%p113, %f783, 0f00000000;
	and.pred  	%p114, %p74, %p113;
	selp.f32 	%f783, 0f00000000, %f783, %p114;
	selp.b32 	%r550, %r519, %r550, %p114;
	setp.gt.f32 	%p115, %f782, 0f00000000;
	and.pred  	%p116, %p77, %p115;
	selp.f32 	%f782, 0f00000000, %f782, %p116;
	selp.b32 	%r549, %r519, %r549, %p116;
	setp.gt.f32 	%p117, %f781, 0f00000000;
	and.pred  	%p118, %p80, %p117;
	selp.f32 	%f781, 0f00000000, %f781, %p118;
	selp.b32 	%r548, %r519, %r548, %p118;
	setp.gt.f32 	%p119, %f780, 0f00000000;
	and.pred  	%p120, %p83, %p119;
	selp.f32 	%f780, 0f00000000, %f780, %p120;
	selp.b32 	%r547, %r519, %r547, %p120;
	setp.gt.f32 	%p121, %f779, 0f00000000;
	and.pred  	%p122, %p86, %p121;
	selp.f32 	%f779, 0f00000000, %f779, %p122;
	selp.b32 	%r546, %r519, %r546, %p122;
	setp.gt.f32 	%p123, %f778, 0f00000000;
	and.pred  	%p124, %p89, %p123;
	selp.f32 	%f778, 0f00000000, %f778, %p124;
	selp.b32 	%r545, %r519, %r545, %p124;
	setp.gt.f32 	%p125, %f777, 0f00000000;
	and.pred  	%p126, %p92, %p125;
	selp.f32 	%f777, 0f00000000, %f777, %p126;
	selp.b32 	%r544, %r519, %r544, %p126;
	setp.gt.f32 	%p127, %f776, 0f00000000;
	and.pred  	%p128, %p95, %p127;
	selp.f32 	%f776, 0f00000000, %f776, %p128;
	selp.b32 	%r543, %r519, %r543, %p128;
	setp.gt.f32 	%p129, %f775, 0f00000000;
	and.pred  	%p130, %p98, %p129;
	selp.f32 	%f775, 0f00000000, %f775, %p130;
	selp.b32 	%r542, %r519, %r542, %p130;
	mov.u32 	%r415, %ntid.x;
	add.s32 	%r519, %r519, %r415;
	setp.lt.s32 	%p131, %r519, %r5;
	@%p131 bra 	$L__BB0_68;
	bra.uni 	$L__BB0_79;
$L__BB0_69:
	ld.shared.u32 	%r89, [_ZZ14jrc_cuda_deltaPfPjPKfPKiS4_S4_fE15rho_order_chunk];
	ld.shared.u32 	%r90, [_ZZ14jrc_cuda_deltaPfPjPKfPKiS4_S4_fE17spike_order_chunk];
	ld.shared.u32 	%r91, [_ZZ14jrc_cuda_deltaPfPjPKfPKiS4_S4_fE15rho_order_chunk+4];
	ld.shared.u32 	%r92, [_ZZ14jrc_cuda_deltaPfPjPKfPKiS4_S4_fE17spike_order_chunk+4];
	ld.shared.u32 	%r93, [_ZZ14jrc_cuda_deltaPfPjPKfPKiS4_S4_fE15rho_order_chunk+8];
	ld.shared.u32 	%r94, [_ZZ14jrc_cuda_deltaPfPjPKfPKiS4_S4_fE17spike_order_chunk+8];
	ld.shared.u32 	%r95, [_ZZ14jrc_cuda_deltaPfPjPKfPKiS4_S4_fE15rho_order_chunk+12];
	ld.shared.u32 	%r96, [_ZZ14jrc_cuda_deltaPfPjPKfPKiS4_S4_fE17spike_order_chunk+12];
	ld.shared.u32 	%r97, [_ZZ14jrc_cuda_deltaPfPjPKfPKiS4_S4_fE15rho_order_chunk+16];
	ld.shared.u32 	%r98, [_ZZ14jrc_cuda_deltaPfPjPKfPKiS4_S4_fE17spike_order_chunk+16];
	ld.shared.u32 	%r99, [_ZZ14jrc_cuda_deltaPfPjPKfPKiS4_S4_fE15rho_order_chunk+20];
	ld.shared.u32 	%r100, [_ZZ14jrc_cuda_deltaPfPjPKfPKiS4_S4_fE17spike_order_chunk+20];
	ld.shared.u32 	%r101, [_ZZ14jrc_cuda_deltaPfPjPKfPKiS4_S4_fE15rho_order_chunk+24];
	ld.shared.u32 	%r102, [_ZZ14jrc_cuda_deltaPfPjPKfPKiS4_S4_fE17spike_order_chunk+24];
	ld.shared.u32 	%r103, [_ZZ14jrc_cuda_deltaPfPjPKfPKiS4_S4_fE15rho_order_chunk+28];
	ld.shared.u32 	%r104, [_ZZ14jrc_cuda_deltaPfPjPKfPKiS4_S4_fE17spike_order_chunk+28];
	ld.shared.u32 	%r105, [_ZZ14jrc_cuda_deltaPfPjPKfPKiS4_S4_fE15rho_order_chunk+32];
	ld.shared.u32 	%r106, [_ZZ14jrc_cuda_deltaPfPjPKfPKiS4_S4_fE17spike_order_chunk+32];
	ld.shared.u32 	%r107, [_ZZ14jrc_cuda_deltaPfPjPKfPKiS4_S4_fE15rho_order_chunk+36];
	ld.shared.u32 	%r108, [_ZZ14jrc_cuda_deltaPfPjPKfPKiS4_S4_fE17spike_order_chunk+36];
	ld.shared.u32 	%r109, [_ZZ14jrc_cuda_deltaPfPjPKfPKiS4_S4_fE15rho_order_chunk+40];
	ld.shared.u32 	%r110, [_ZZ14jrc_cuda_deltaPfPjPKfPKiS4_S4_fE17spike_order_chunk+40];
	ld.shared.u32 	%r111, [_ZZ14jrc_cuda_deltaPfPjPKfPKiS4_S4_fE15rho_order_chunk+44];
	ld.shared.u32 	%r112, [_ZZ14jrc_cuda_deltaPfPjPKfPKiS4_S4_fE17spike_order_chunk+44];
	ld.shared.u32 	%r113, [_ZZ14jrc_cuda_deltaPfPjPKfPKiS4_S4_fE15rho_order_chunk+48];
	ld.shared.u32 	%r114, [_ZZ14jrc_cuda_deltaPfPjPKfPKiS4_S4_fE17spike_order_chunk+48];
	ld.shared.u32 	%r115, [_ZZ14jrc_cuda_deltaPfPjPKfPKiS4_S4_fE15rho_order_chunk+52];
	ld.shared.u32 	%r116, [_ZZ14jrc_cuda_deltaPfPjPKfPKiS4_S4_fE17spike_order_chunk+52];
	ld.shared.u32 	%r117, [_ZZ14jrc_cuda_deltaPfPjPKfPKiS4_S4_fE15rho_order_chunk+56];
	ld.shared.u32 	%r118, [_ZZ14jrc_cuda_deltaPfPjPKfPKiS4_S4_fE17spike_order_chunk+56];
	ld.shared.u32 	%r119, [_ZZ14jrc_cuda_deltaPfPjPKfPKiS4_S4_fE15rho_order_chunk+60];
	mov.f32 	%f775, 0f7F7FF023;
	ld.shared.u32 	%r120, [_ZZ14jrc_cuda_deltaPfPjPKfPKiS4_S4_fE17spike_order_chunk+60];
	mov.f32 	%f776, %f775;
	mov.f32 	%f777, %f775;
	mov.f32 	%f778, %f775;
	mov.f32 	%f779, %f775;
	mov.f32 	%f780, %f775;
	mov.f32 	%f781, %f775;
	mov.f32 	%f782, %f775;
	mov.f32 	%f783, %f775;
	mov.f32 	%f784, %f775;
	mov.f32 	%f785, %f775;
	mov.f32 	%f786, %f775;
	mov.f32 	%f787, %f775;
	mov.f32 	%f788, %f775;
	mov.f32 	%f789, %f775;
	mov.f32 	%f790, %f775;
$L__BB0_70:
	ld.param.u64 	%rd81, [_Z14jrc_cuda_deltaPfPjPKfPKiS4_S4_f_param_4];
	ld.param.u64 	%rd79, [_Z14jrc_cuda_deltaPfPjPKfPKiS4_S4_f_param_3];
	add.s32 	%r417, %r6, -1;
	setp.lt.u32 	%p132, %r417, 3;
	cvta.to.global.u64 	%rd52, %rd79;
	mul.wide.s32 	%rd53, %r519, 4;
	add.s64 	%rd54, %rd52, %rd53;
	ld.global.u32 	%r418, [%rd54];
	cvta.to.global.u64 	%rd55, %rd81;
	add.s64 	%rd56, %rd55, %rd53;
	ld.global.u32 	%r419, [%rd56];
	setp.lt.s32 	%p133, %r419, %r89;
	sub.s32 	%r421, %r90, %r418;
	abs.s32 	%r422, %r421;
	setp.le.s32 	%p134, %r422, %r7;
	and.pred  	%p1, %p134, %p133;
	setp.lt.s32 	%p135, %r419, %r91;
	sub.s32 	%r423, %r92, %r418;
	abs.s32 	%r424, %r423;
	setp.le.s32 	%p136, %r424, %r7;
	and.pred  	%p2, %p136, %p135;
	setp.lt.s32 	%p137, %r419, %r93;
	sub.s32 	%r425, %r94, %r418;
	abs.s32 	%r426, %r425;
	setp.le.s32 	%p138, %r426, %r7;
	and.pred  	%p3, %p138, %p137;
	setp.lt.s32 	%p139, %r419, %r95;
	sub.s32 	%r427, %r96, %r418;
	abs.s32 	%r428, %r427;
	setp.le.s32 	%p140, %r428, %r7;
	and.pred  	%p4, %p140, %p139;
	setp.lt.s32 	%p141, %r419, %r97;
	sub.s32 	%r429, %r98, %r418;
	abs.s32 	%r430, %r429;
	setp.le.s32 	%p142, %r430, %r7;
	and.pred  	%p5, %p142, %p141;
	setp.lt.s32 	%p143, %r419, %r99;
	sub.s32 	%r431, %r100, %r418;
	abs.s32 	%r432, %r431;
	setp.le.s32 	%p144, %r432, %r7;
	and.pred  	%p6, %p144, %p143;
	setp.lt.s32 	%p145, %r419, %r101;
	sub.s32 	%r433, %r102, %r418;
	abs.s32 	%r434, %r433;
	setp.le.s32 	%p146, %r434, %r7;
	and.pred  	%p7, %p146, %p145;
	setp.lt.s32 	%p147, %r419, %r103;
	sub.s32 	%r435, %r104, %r418;
	abs.s32 	%r436, %r435;
	setp.le.s32 	%p148, %r436, %r7;
	and.pred  	%p8, %p148, %p147;
	setp.lt.s32 	%p149, %r419, %r105;
	sub.s32 	%r437, %r106, %r418;
	abs.s32 	%r438, %r437;
	setp.le.s32 	%p150, %r438, %r7;
	and.pred  	%p9, %p150, %p149;
	setp.lt.s32 	%p151, %r419, %r107;
	sub.s32 	%r439, %r108, %r418;
	abs.s32 	%r440, %r439;
	setp.le.s32 	%p152, %r440, %r7;
	and.pred  	%p10, %p152, %p151;
	setp.lt.s32 	%p153, %r419, %r109;
	sub.s32 	%r441, %r110, %r418;
	abs.s32 	%r442, %r441;
	setp.le.s32 	%p154, %r442, %r7;
	and.pred  	%p11, %p154, %p153;
	setp.lt.s32 	%p155, %r419, %r111;
	sub.s32 	%r443, %r112, %r418;
	abs.s32 	%r444, %r443;
	setp.le.s32 	%p156, %r444, %r7;
	and.pred  	%p12, %p156, %p155;
	setp.lt.s32 	%p157, %r419, %r113;
	sub.s32 	%r445, %r114, %r418;
	abs.s32 	%r446, %r445;
	setp.le.s32 	%p158, %r446, %r7;
	and.pred  	%p13, %p158, %p157;
	setp.lt.s32 	%p159, %r419, %r115;
	sub.s32 	%r447, %r116, %r418;
	abs.s32 	%r448, %r447;
	setp.le.s32 	%p160, %r448, %r7;
	and.pred  	%p14, %p160, %p159;
	setp.lt.s32 	%p161, %r419, %r117;
	sub.s32 	%r449, %r118, %r418;
	abs.s32 	%r450, %r449;
	setp.le.s32 	%p162, %r450, %r7;
	and.pred  	%p15, %p162, %p161;
	setp.lt.s32 	%p163, %r419, %r119;
	sub.s32 	%r451, %r120, %r418;
	abs.s32 	%r452, %r451;
	setp.le.s32 	%p164, %r452, %r7;
	and.pred  	%p16, %p164, %p163;
	mov.b32 	%r524, 0;
	mov.f32 	%f711, 0f00000000;
	mov.f32 	%f712, %f711;
	mov.f32 	%f713, %f711;
	mov.f32 	%f714, %f711;
	mov.f32 	%f715, %f711;
	mov.f32 	%f716, %f711;
	mov.f32 	%f717, %f711;
	mov.f32 	%f718, %f711;
	mov.f32 	%f719, %f711;
	mov.f32 	%f720, %f711;
	mov.f32 	%f721, %f711;
	mov.f32 	%f722, %f711;
	mov.f32 	%f723, %f711;
	mov.f32 	%f724, %f711;
	mov.f32 	%f725, %f711;
	mov.f32 	%f726, %f711;
	@%p132 bra 	$L__BB0_73;
	mul.lo.s32 	%r521, %r519, %r6;
	mov.u32 	%r454, _ZZ14jrc_cuda_deltaPfPjPKfPKiS4_S4_fE16features_primary;
	add.s32 	%r520, %r454, 128;
	and.b32  	%r455, %r6, 2147483644;
	neg.s32 	%r522, %r455;
	mov.f32 	%f711, 0f00000000;
$L__BB0_72:
	.pragma "nounroll";
	ld.param.u64 	%rd75, [_Z14jrc_cuda_deltaPfPjPKfPKiS4_S4_f_param_2];
	and.b32  	%r524, %r6, 2147483644;
	mul.wide.s32 	%rd57, %r521, 4;
	cvta.to.global.u64 	%rd58, %rd75;
	add.s64 	%rd59, %rd58, %rd57;
	ld.global.f32 	%f364, [%rd59];
	ld.shared.f32 	%f365, [%r520+-128];
	sub.f32 	%f366, %f364, %f365;
	fma.rn.f32 	%f367, %f366, %f366, %f726;
	ld.shared.f32 	%f368, [%r520+-124];
	sub.f32 	%f369, %f364, %f368;
	fma.rn.f32 	%f370, %f369, %f369, %f725;
	ld.shared.f32 	%f371, [%r520+-120];
	sub.f32 	%f372, %f364, %f371;
	fma.rn.f32 	%f373, %f372, %f372, %f724;
	ld.shared.f32 	%f374, [%r520+-116];
	sub.f32 	%f375, %f364, %f374;
	fma.rn.f32 	%f376, %f375, %f375, %f723;
	ld.shared.f32 	%f377, [%r520+-112];
	sub.f32 	%f378, %f364, %f377;
	fma.rn.f32 	%f379, %f378, %f378, %f722;
	ld.shared.f32 	%f380, [%r520+-108];
	sub.f32 	%f381, %f364, %f380;
	fma.rn.f32 	%f382, %f381, %f381, %f721;
	ld.shared.f32 	%f383, [%r520+-104];
	sub.f32 	%f384, %f364, %f383;
	fma.rn.f32 	%f385, %f384, %f384, %f720;
	ld.shared.f32 	%f386, [%r520+-100];
	sub.f32 	%f387, %f364, %f386;
	fma.rn.f32 	%f388, %f387, %f387, %f719;
	ld.shared.f32 	%f389, [%r520+-96];
	sub.f32 	%f390, %f364, %f389;
	fma.rn.f32 	%f391, %f390, %f390, %f718;
	ld.shared.f32 	%f392, [%r520+-92];
	sub.f32 	%f393, %f364, %f392;
	fma.rn.f32 	%f394, %f393, %f393, %f717;
	ld.shared.f32 	%f395, [%r520+-88];
	sub.f32 	%f396, %f364, %f395;
	fma.rn.f32 	%f397, %f396, %f396, %f716;
	ld.shared.f32 	%f398, [%r520+-84];
	sub.f32 	%f399, %f364, %f398;
	fma.rn.f32 	%f400, %f399, %f399, %f715;
	ld.shared.f32 	%f401, [%r520+-80];
	sub.f32 	%f402, %f364, %f401;
	fma.rn.f32 	%f403, %f402, %f402, %f714;
	ld.shared.f32 	%f404, [%r520+-76];
	sub.f32 	%f405, %f364, %f404;
	fma.rn.f32 	%f406, %f405, %f405, %f713;
	ld.shared.f32 	%f407, [%r520+-72];
	sub.f32 	%f408, %f364, %f407;
	fma.rn.f32 	%f409, %f408, %f408, %f712;
	ld.shared.f32 	%f410, [%r520+-68];
	sub.f32 	%f411, %f364, %f410;
	fma.rn.f32 	%f412, %f411, %f411, %f711;
	ld.global.f32 	%f413, [%rd59+4];
	ld.shared.f32 	%f414, [%r520+-64];
	sub.f32 	%f415, %f413, %f414;
	fma.rn.f32 	%f416, %f415, %f415, %f367;
	ld.shared.f32 	%f417, [%r520+-60];
	sub.f32 	%f418, %f413, %f417;
	fma.rn.f32 	%f419, %f418, %f418, %f370;
	ld.shared.f32 	%f420, [%r520+-56];
	sub.f32 	%f421, %f413, %f420;
	fma.rn.f32 	%f422, %f421, %f421, %f373;
	ld.shared.f32 	%f423, [%r520+-52];
	sub.f32 	%f424, %f413, %f423;
	fma.rn.f32 	%f425, %f424, %f424, %f376;
	ld.shared.f32 	%f426, [%r520+-48];
	sub.f32 	%f427, %f413, %f426;
	fma.rn.f32 	%f428, %f427, %f427, %f379;
	ld.shared.f32 	%f429, [%r520+-44];
	sub.f32 	%f430, %f413, %f429;
	fma.rn.f32 	%f431, %f430, %f430, %f382;
	ld.shared.f32 	%f432, [%r520+-40];
	sub.f32 	%f433, %f413, %f432;
	fma.rn.f32 	%f434, %f433, %f433, %f385;
	ld.shared.f32 	%f435, [%r520+-36];
	sub.f32 	%f436, %f413, %f435;
	fma.rn.f32 	%f437, %f436, %f436, %f388;
	ld.shared.f32 	%f438, [%r520+-32];
	sub.f32 	%f439, %f413, %f438;
	fma.rn.f32 	%f440, %f439, %f439, %f391;
	ld.shared.f32 	%f441, [%r520+-28];
	sub.f32 	%f442, %f413, %f441;
	fma.rn.f32 	%f443, %f442, %f442, %f394;
	ld.shared.f32 	%f444, [%r520+-24];
	sub.f32 	%f445, %f413, %f444;
	fma.rn.f32 	%f446, %f445, %f445, %f397;
	ld.shared.f32 	%f447, [%r520+-20];
	sub.f32 	%f448, %f413, %f447;
	fma.rn.f32 	%f449, %f448, %f448, %f400;
	ld.shared.f32 	%f450, [%r520+-16];
	sub.f32 	%f451, %f413, %f450;
	fma.rn.f32 	%f452, %f451, %f451, %f403;
	ld.shared.f32 	%f453, [%r520+-12];
	sub.f32 	%f454, %f413, %f453;
	fma.rn.f32 	%f455, %f454, %f454, %f406;
	ld.shared.f32 	%f456, [%r520+-8];
	sub.f32 	%f457, %f413, %f456;
	fma.rn.f32 	%f458, %f457, %f457, %f409;
	ld.shared.f32 	%f459, [%r520+-4];
	sub.f32 	%f460, %f413, %f459;
	fma.rn.f32 	%f461, %f460, %f460, %f412;
	ld.global.f32 	%f462, [%rd59+8];
	ld.shared.f32 	%f463, [%r520];
	sub.f32 	%f464, %f462, %f463;
	fma.rn.f32 	%f465, %f464, %f464, %f416;
	ld.shared.f32 	%f466, [%r520+4];
	sub.f32 	%f467, %f462, %f466;
	fma.rn.f32 	%f468, %f467, %f467, %f419;
	ld.shared.f32 	%f469, [%r520+8];
	sub.f32 	%f470, %f462, %f469;
	fma.rn.f32 	%f471, %f470, %f470, %f422;
	ld.shared.f32 	%f472, [%r520+12];
	sub.f32 	%f473, %f462, %f472;
	fma.rn.f32 	%f474, %f473, %f473, %f425;
	ld.shared.f32 	%f475, [%r520+16];
	sub.f32 	%f476, %f462, %f475;
	fma.rn.f32 	%f477, %f476, %f476, %f428;
	ld.shared.f32 	%f478, [%r520+20];
	sub.f32 	%f479, %f462, %f478;
	fma.rn.f32 	%f480, %f479, %f479, %f431;
	ld.shared.f32 	%f481, [%r520+24];
	sub.f32 	%f482, %f462, %f481;
	fma.rn.f32 	%f483, %f482, %f482, %f434;
	ld.shared.f32 	%f484, [%r520+28];
	sub.f32 	%f485, %f462, %f484;
	fma.rn.f32 	%f486, %f485, %f485, %f437;
	ld.shared.f32 	%f487, [%r520+32];
	sub.f32 	%f488, %f462, %f487;
	fma.rn.f32 	%f489, %f488, %f488, %f440;
	ld.shared.f32 	%f490, [%r520+36];
	sub.f32 	%f491, %f462, %f490;
	fma.rn.f32 	%f492, %f491, %f491, %f443;
	ld.shared.f32 	%f493, [%r520+40];
	sub.f32 	%f494, %f462, %f493;
	fma.rn.f32 	%f495, %f494, %f494, %f446;
	ld.shared.f32 	%f496, [%r520+44];
	sub.f32 	%f497, %f462, %f496;
	fma.rn.f32 	%f498, %f497, %f497, %f449;
	ld.shared.f32 	%f499, [%r520+48];
	sub.f32 	%f500, %f462, %f499;
	fma.rn.f32 	%f501, %f500, %f500, %f452;
	ld.shared.f32 	%f502, [%r520+52];
	sub.f32 	%f503, %f462, %f502;
	fma.rn.f32 	%f504, %f503, %f503, %f455;
	ld.shared.f32 	%f505, [%r520+56];
	sub.f32 	%f506, %f462, %f505;
	fma.rn.f32 	%f507, %f506, %f506, %f458;
	ld.shared.f32 	%f508, [%r520+60];
	sub.f32 	%f509, %f462, %f508;
	fma.rn.f32 	%f510, %f509, %f509, %f461;
	ld.global.f32 	%f511, [%rd59+12];
	ld.shared.f32 	%f512, [%r520+64];
	sub.f32 	%f513, %f511, %f512;
	fma.rn.f32 	%f726, %f513, %f513, %f465;
	ld.shared.f32 	%f514, [%r520+68];
	sub.f32 	%f515, %f511, %f514;
	fma.rn.f32 	%f725, %f515, %f515, %f468;
	ld.shared.f32 	%f516, [%r520+72];
	sub.f32 	%f517, %f511, %f516;
	fma.rn.f32 	%f724, %f517, %f517, %f471;
	ld.shared.f32 	%f518, [%r520+76];
	sub.f32 	%f519, %f511, %f518;
	fma.rn.f32 	%f723, %f519, %f519, %f474;
	ld.shared.f32 	%f520, [%r520+80];
	sub.f32 	%f521, %f511, %f520;
	fma.rn.f32 	%f722, %f521, %f521, %f477;
	ld.shared.f32 	%f522, [%r520+84];
	sub.f32 	%f523, %f511, %f522;
	fma.rn.f32 	%f721, %f523, %f523, %f480;
	ld.shared.f32 	%f524, [%r520+88];
	sub.f32 	%f525, %f511, %f524;
	fma.rn.f32 	%f720, %f525, %f525, %f483;
	ld.shared.f32 	%f526, [%r520+92];
	sub.f32 	%f527, %f511, %f526;
	fma.rn.f32 	%f719, %f527, %f527, %f486;
	ld.shared.f32 	%f528, [%r520+96];
	sub.f32 	%f529, %f511, %f528;
	fma.rn.f32 	%f718, %f529, %f529, %f489;
	ld.shared.f32 	%f530, [%r520+100];
	sub.f32 	%f531, %f511, %f530;
	fma.rn.f32 	%f717, %f531, %f531, %f492;
	ld.shared.f32 	%f532, [%r520+104];
	sub.f32 	%f533, %f511, %f532;
	fma.rn.f32 	%f716, %f533, %f533, %f495;
	ld.shared.f32 	%f534, [%r520+108];
	sub.f32 	%f535, %f511, %f534;
	fma.rn.f32 	%f715, %f535, %f535, %f498;
	ld.shared.f32 	%f536, [%r520+112];
	sub.f32 	%f537, %f511, %f536;
	fma.rn.f32 	%f714, %f537, %f537, %f501;
	ld.shared.f32 	%f538, [%r520+116];
	sub.f32 	%f539, %f511, %f538;
	fma.rn.f32 	%f713, %f539, %f539, %f504;
	ld.shared.f32 	%f540, [%r520+120];
	sub.f32 	%f541, %f511, %f540;
	fma.rn.f32 	%f712, %f541, %f541, %f507;
	ld.shared.f32 	%f542, [%r520+124];
	sub.f32 	%f543, %f511, %f542;
	fma.rn.f32 	%f711, %f543, %f543, %f510;
	add.s32 	%r522, %r522, 4;
	add.s32 	%r521, %r521, 4;
	add.s32 	%r520, %r520, 256;
	setp.ne.s32 	%p165, %r522, 0;
	@%p165 bra 	$L__BB0_72;
$L__BB0_73:
	and.b32  	%r456, %r6, 3;
	setp.eq.s32 	%p166, %r456, 0;
	@%p166 bra 	$L__BB0_78;
	setp.eq.s32 	%p167, %r456, 1;
	@%p167 bra 	$L__BB0_76;
	ld.param.u64 	%rd76, [_Z14jrc_cuda_deltaPfPjPKfPKiS4_S4_f_param_2];
	mad.lo.s32 	%r457, %r519, %r6, %r524;
	cvta.to.global.u64 	%rd60, %rd76;
	mul.wide.s32 	%rd61, %r457, 4;
	add.s64 	%rd62, %rd60, %rd61;
	shl.b32 	%r458, %r524, 6;
	mov.u32 	%r459, _ZZ14jrc_cuda_deltaPfPjPKfPKiS4_S4_fE16features_primary;
	add.s32 	%r460, %r459, %r458;
	ld.global.f32 	%f544, [%rd62];
	ld.shared.f32 	%f545, [%r460];
	sub.f32 	%f546, %f544, %f545;
	fma.rn.f32 	%f547, %f546, %f546, %f726;
	ld.shared.f32 	%f548, [%r460+4];
	sub.f32 	%f549, %f544, %f548;
	fma.rn.f32 	%f550, %f549, %f549, %f725;
	ld.shared.f32 	%f551, [%r460+8];
	sub.f32 	%f552, %f544, %f551;
	fma.rn.f32 	%f553, %f552, %f552, %f724;
	ld.shared.f32 	%f554, [%r460+12];
	sub.f32 	%f555, %f544, %f554;
	fma.rn.f32 	%f556, %f555, %f555, %f723;
	ld.shared.f32 	%f557, [%r460+16];
	sub.f32 	%f558, %f544, %f557;
	fma.rn.f32 	%f559, %f558, %f558, %f722;
	ld.shared.f32 	%f560, [%r460+20];
	sub.f32 	%f561, %f544, %f560;
	fma.rn.f32 	%f562, %f561, %f561, %f721;
	ld.shared.f32 	%f563, [%r460+24];
	sub.f32 	%f564, %f544, %f563;
	fma.rn.f32 	%f565, %f564, %f564, %f720;
	ld.shared.f32 	%f566, [%r460+28];
	sub.f32 	%f567, %f544, %f566;
	fma.rn.f32 	%f568, %f567, %f567, %f719;
	ld.shared.f32 	%f569, [%r460+32];
	sub.f32 	%f570, %f544, %f569;
	fma.rn.f32 	%f571, %f570, %f570, %f718;
	ld.shared.f32 	%f572, [%r460+36];
	sub.f32 	%f573, %f544, %f572;
	fma.rn.f32 	%f574, %f573, %f573, %f717;
	ld.shared.f32 	%f575, [%r460+40];
	sub.f32 	%f576, %f544, %f575;
	fma.rn.f32 	%f577, %f576, %f576, %f716;
	ld.shared.f32 	%f578, [%r460+44];
	sub.f32 	%f579, %f544, %f578;
	fma.rn.f32 	%f580, %f579, %f579, %f715;
	ld.shared.f32 	%f581, [%r460+48];
	sub.f32 	%f582, %f544, %f581;
	fma.rn.f32 	%f583, %f582, %f582, %f714;
	ld.shared.f32 	%f584, [%r460+52];
	sub.f32 	%f585, %f544, %f584;
	fma.rn.f32 	%f586, %f585, %f585, %f713;
	ld.shared.f32 	%f587, [%r460+56];
	sub.f32 	%f588, %f544, %f587;
	fma.rn.f32 	%f589, %f588, %f588, %f712;
	ld.shared.f32 	%f590, [%r460+60];
	sub.f32 	%f591, %f544, %f590;
	fma.rn.f32 	%f592, %f591, %f591, %f711;
	ld.global.f32 	%f593, [%rd62+4];
	ld.shared.f32 	%f594, [%r460+64];
	sub.f32 	%f595, %f593, %f594;
	fma.rn.f32 	%f726, %f595, %f595, %f547;
	ld.shared.f32 	%f596, [%r460+68];
	sub.f32 	%f597, %f593, %f596;
	fma.rn.f32 	%f725, %f597, %f597, %f550;
	ld.shared.f32 	%f598, [%r460+72];
	sub.f32 	%f599, %f593, %f598;
	fma.rn.f32 	%f724, %f599, %f599, %f553;
	ld.shared.f32 	%f600, [%r460+76];
	sub.f32 	%f601, %f593, %f600;
	fma.rn.f32 	%f723, %f601, %f601, %f556;
	ld.shared.f32 	%f602, [%r460+80];
	sub.f32 	%f603, %f593, %f602;
	fma.rn.f32 	%f722, %f603, %f603, %f559;
	ld.shared.f32 	%f604, [%r460+84];
	sub.f32 	%f605, %f593, %f604;
	fma.rn.f32 	%f721, %f605, %f605, %f562;
	ld.shared.f32 	%f606, [%r460+88];
	sub.f32 	%f607, %f593, %f606;
	fma.rn.f32 	%f720, %f607, %f607, %f565;
	ld.shared.f32 	%f608, [%r460+92];
	sub.f32 	%f609, %f593, %f608;
	fma.rn.f32 	%f719, %f609, %f609, %f568;
	ld.shared.f32 	%f610, [%r460+96];
	sub.f32 	%f611, %f593, %f610;
	fma.rn.f32 	%f718, %f611, %f611, %f571;
	ld.shared.f32 	%f612, [%r460+100];
	sub.f32 	%f613, %f593, %f612;
	fma.rn.f32 	%f717, %f613, %f613, %f574;
	ld.shared.f32 	%f614, [%r460+104];
	sub.f32 	%f615, %f593, %f614;
	fma.rn.f32 	%f716, %f615, %f615, %f577;
	ld.shared.f32 	%f616, [%r460+108];
	sub.f32 	%f617, %f593, %f616;
	fma.rn.f32 	%f715, %f617, %f617, %f580;
	ld.shared.f32 	%f618, [%r460+112];
	sub.f32 	%f619, %f593, %f618;
	fma.rn.f32 	%f714, %f619, %f619, %f583;
	ld.shared.f32 	%f620, [%r460+116];
	sub.f32 	%f621, %f593, %f620;
	fma.rn.f32 	%f713, %f621, %f621, %f586;
	ld.shared.f32 	%f622, [%r460+120];
	sub.f32 	%f623, %f593, %f622;
	fma.rn.f32 	%f712, %f623, %f623, %f589;
	ld.shared.f32 	%f624, [%r460+124];
	sub.f32 	%f625, %f593, %f624;
	fma.rn.f32 	%f711, %f625, %f625, %f592;
	add.s32 	%r524, %r524, 2;
$L__BB0_76:
	and.b32  	%r461, %r6, 1;
	setp.eq.b32 	%p168, %r461, 1;
	not.pred 	%p169, %p168;
	@%p169 bra 	$L__BB0_78;
	ld.param.u64 	%rd77, [_Z14jrc_cuda_deltaPfPjPKfPKiS4_S4_f_param_2];
	mad.lo.s32 	%r462, %r519, %r6, %r524;
	cvta.to.global.u64 	%rd63, %rd77;
	mul.wide.s32 	%rd64, %r462, 4;
	add.s64 	%rd65, %rd63, %rd64;
	shl.b32 	%r463, %r524, 6;
	mov.u32 	%r464, _ZZ14jrc_cuda_deltaPfPjPKfPKiS4_S4_fE16features_primary;
	add.s32 	%r465, %r464, %r463;
	ld.global.f32 	%f626, [%rd65];
	ld.shared.f32 	%f627, [%r465];
	sub.f32 	%f628, %f626, %f627;
	fma.rn.f32 	%f726, %f628, %f628, %f726;
	ld.shared.f32 	%f629, [%r465+4];
	sub.f32 	%f630, %f626, %f629;
	fma.rn.f32 	%f725, %f630, %f630, %f725;
	ld.shared.f32 	%f631, [%r465+8];
	sub.f32 	%f632, %f626, %f631;
	fma.rn.f32 	%f724, %f632, %f632, %f724;
	ld.shared.f32 	%f633, [%r465+12];
	sub.f32 	%f634, %f626, %f633;
	fma.rn.f32 	%f723, %f634, %f634, %f723;
	ld.shared.f32 	%f635, [%r465+16];
	sub.f32 	%f636, %f626, %f635;
	fma.rn.f32 	%f722, %f636, %f636, %f722;
	ld.shared.f32 	%f637, [%r465+20];
	sub.f32 	%f638, %f626, %f637;
	fma.rn.f32 	%f721, %f638, %f638, %f721;
	ld.shared.f32 	%f639, [%r465+24];
	sub.f32 	%f640, %f626, %f639;
	fma.rn.f32 	%f720, %f640, %f640, %f720;
	ld.shared.f32 	%f641, [%r465+28];
	sub.f32 	%f642, %f626, %f641;
	fma.rn.f32 	%f719, %f642, %f642, %f719;
	ld.shared.f32 	%f643, [%r465+32];
	sub.f32 	%f644, %f626, %f643;
	fma.rn.f32 	%f718, %f644, %f644, %f718;
	ld.shared.f32 	%f645, [%r465+36];
	sub.f32 	%f646, %f626, %f645;
	fma.rn.f32 	%f717, %f646, %f646, %f717;
	ld.shared.f32 	%f647, [%r465+40];
	sub.f32 	%f648, %f626, %f647;
	fma.rn.f32 	%f716, %f648, %f648, %f716;
	ld.shared.f32 	%f649, [%r465+44];
	sub.f32 	%f650, %f626, %f649;
	fma.rn.f32 	%f715, %f650, %f650, %f715;
	ld.shared.f32 	%f651, [%r465+48];
	sub.f32 	%f652, %f626, %f651;
	fma.rn.f32 	%f714, %f652, %f652, %f714;
	ld.shared.f32 	%f653, [%r465+52];
	sub.f32 	%f654, %f626, %f653;
	fma.rn.f32 	%f713, %f654, %f654, %f713;
	ld.shared.f32 	%f655, [%r465+56];
	sub.f32 	%f656, %f626, %f655;
	fma.rn.f32 	%f712, %f656, %f656, %f712;
	ld.shared.f32 	%f657, [%r465+60];
	sub.f32 	%f658, %f626, %f657;
	fma.rn.f32 	%f711, %f658, %f658, %f711;
$L__BB0_78:
	setp.lt.f32 	%p170, %f726, %f790;
	and.pred  	%p171, %p1, %p170;
	selp.f32 	%f790, %f726, %f790, %p171;
	selp.b32 	%r557, %r519, %r557, %p171;
	setp.lt.f32 	%p172, %f725, %f789;
	and.pred  	%p173, %p2, %p172;
	selp.f32 	%f789, %f725, %f789, %p173;
	selp.b32 	%r556, %r519, %r556, %p173;
	setp.lt.f32 	%p174, %f724, %f788;
	and.pred  	%p175, %p3, %p174;
	selp.f32 	%f788, %f724, %f788, %p175;
	selp.b32 	%r555, %r519, %r555, %p175;
	setp.lt.f32 	%p176, %f723, %f787;
	and.pred  	%p177, %p4, %p176;
	selp.f32 	%f787, %f723, %f787, %p177;
	selp.b32 	%r554, %r519, %r554, %p177;
	setp.lt.f32 	%p178, %f722, %f786;
	and.pred  	%p179, %p5, %p178;
	selp.f32 	%f786, %f722, %f786, %p179;
	selp.b32 	%r553, %r519, %r553, %p179;
	setp.lt.f32 	%p180, %f721, %f785;
	and.pred  	%p181, %p6, %p180;
	selp.f32 	%f785, %f721, %f785, %p181;
	selp.b32 	%r552, %r519, %r552, %p181;
	setp.lt.f32 	%p182, %f720, %f784;
	and.pred  	%p183, %p7, %p182;
	selp.f32 	%f784, %f720, %f784, %p183;
	selp.b32 	%r551, %r519, %r551, %p183;
	setp.lt.f32 	%p184, %f719, %f783;
	and.pred  	%p185, %p8, %p184;
	selp.f32 	%f783, %f719, %f783, %p185;
	selp.b32 	%r550, %r519, %r550, %p185;
	setp.lt.f32 	%p186, %f718, %f782;
	and.pred  	%p187, %p9, %p186;
	selp.f32 	%f782, %f718, %f782, %p187;
	selp.b32 	%r549, %r519, %r549, %p187;
	setp.lt.f32 	%p188, %f717, %f781;
	and.pred  	%p189, %p10, %p188;
	selp.f32 	%f781, %f717, %f781, %p189;
	selp.b32 	%r548, %r519, %r548, %p189;
	setp.lt.f32 	%p190, %f716, %f780;
	and.pred  	%p191, %p11, %p190;
	selp.f32 	%f780, %f716, %f780, %p191;
	selp.b32 	%r547, %r519, %r547, %p191;
	setp.lt.f32 	%p192, %f715, %f779;
	and.pred  	%p193, %p12, %p192;
	selp.f32 	%f779, %f715, %f779, %p193;
	selp.b32 	%r546, %r519, %r546, %p193;
	setp.lt.f32 	%p194, %f714, %f778;
	and.pred  	%p195, %p13, %p194;
	selp.f32 	%f778, %f714, %f778, %p195;
	selp.b32 	%r545, %r519, %r545, %p195;
	setp.lt.f32 	%p196, %f713, %f777;
	and.pred  	%p197, %p14, %p196;
	selp.f32 	%f777, %f713, %f777, %p197;
	selp.b32 	%r544, %r519, %r544, %p197;
	setp.lt.f32 	%p198, %f712, %f776;
	and.pred  	%p199, %p15, %p198;
	selp.f32 	%f776, %f712, %f776, %p199;
	selp.b32 	%r543, %r519, %r543, %p199;
	setp.lt.f32 	%p200, %f711, %f775;
	and.pred  	%p201, %p16, %p200;
	selp.f32 	%f775, %f711, %f775, %p201;
	selp.b32 	%r542, %r519, %r542, %p201;
	mov.u32 	%r466, %ntid.x;
	add.s32 	%r519, %r519, %r466;
	setp.lt.s32 	%p202, %r519, %r5;
	@%p202 bra 	$L__BB0_70;
$L__BB0_79:
	mov.u32 	%r217, %tid.x;
	setp.gt.u32 	%p203, %r217, 15;
	shl.b32 	%r467, %r217, 6;
	mov.u32 	%r468, _ZZ14jrc_cuda_deltaPfPjPKfPKiS4_S4_fE10miNneigh1_;
	add.s32 	%r218, %r468, %r467;
	mov.u32 	%r469, _ZZ14jrc_cuda_deltaPfPjPKfPKiS4_S4_fE9mrDelta1_;
	add.s32 	%r219, %r469, %r467;
	st.shared.f32 	[%r219], %f790;
	st.shared.u32 	[%r218], %r557;
	st.shared.f32 	[%r219+4], %f789;
	st.shared.u32 	[%r218+4], %r556;
	st.shared.f32 	[%r219+8], %f788;
	st.shared.u32 	[%r218+8], %r555;
	st.shared.f32 	[%r219+12], %f787;
	st.shared.u32 	[%r218+12], %r554;
	st.shared.f32 	[%r219+16], %f786;
	st.shared.u32 	[%r218+16], %r553;
	st.shared.f32 	[%r219+20], %f785;
	st.shared.u32 	[%r218+20], %r552;
	st.shared.f32 	[%r219+24], %f784;
	st.shared.u32 	[%r218+24], %r551;
	st.shared.f32 	[%r219+28], %f783;
	st.shared.u32 	[%r218+28], %r550;
	st.shared.f32 	[%r219+32], %f782;
	st.shared.u32 	[%r218+32], %r549;
	st.shared.f32 	[%r219+36], %f781;
	st.shared.u32 	[%r218+36], %r548;
	st.shared.f32 	[%r219+40], %f780;
	st.shared.u32 	[%r218+40], %r547;
	st.shared.f32 	[%r219+44], %f779;
	st.shared.u32 	[%r218+44], %r546;
	st.shared.f32 	[%r219+48], %f778;
	st.shared.u32 	[%r218+48], %r545;
	st.shared.f32 	[%r219+52], %f777;
	st.shared.u32 	[%r218+52], %r544;
	st.shared.f32 	[%r219+56], %f776;
	st.shared.u32 	[%r218+56], %r543;
	st.shared.f32 	[%r219+60], %f775;
	st.shared.u32 	[%r218+60], %r542;
	bar.sync 	0;
	@%p203 bra 	$L__BB0_161;
	mov.u32 	%r472, %ctaid.y;
	mov.u32 	%r473, %nctaid.x;
	mov.u32 	%r474, %ctaid.x;
	mad.lo.s32 	%r475, %r472, %r473, %r474;
	shl.b32 	%r476, %r475, 4;
	add.s32 	%r220, %r476, %r217;
	mov.u32 	%r221, %ntid.x;
	and.b32  	%r222, %r221, 15;
	setp.lt.u32 	%p204, %r221, 16;
	mov.f32 	%f792, 0f7F7FF023;
	mov.b32 	%r590, 0;
	mov.u32 	%r562, %r220;
	@%p204 bra 	$L__BB0_115;
	and.b32  	%r590, %r221, 2032;
	and.b32  	%r477, %r221, -16;
	neg.s32 	%r560, %r477;
	shl.b32 	%r478, %r217, 2;
	add.s32 	%r479, %r478, 512;
	add.s32 	%r559, %r469, %r479;
	add.s32 	%r558, %r468, %r479;
	mov.f32 	%f792, 0f7F7FF023;
	mov.u32 	%r562, %r220;
$L__BB0_82:
	.pragma "nounroll";
	ld.shared.f32 	%f209, [%r559+-512];
	setp.geu.f32 	%p205, %f209, %f792;
	@%p205 bra 	$L__BB0_84;
	ld.shared.u32 	%r562, [%r558+-512];
	mov.f32 	%f792, %f209;
$L__BB0_84:
	ld.shared.f32 	%f211, [%r559+-448];
	setp.geu.f32 	%p206, %f211, %f792;
	@%p206 bra 	$L__BB0_86;
	ld.shared.u32 	%r562, [%r558+-448];
	mov.f32 	%f792, %f211;
$L__BB0_86:
	ld.shared.f32 	%f213, [%r559+-384];
	setp.geu.f32 	%p207, %f213, %f792;
	@%p207 bra 	$L__BB0_88;
	ld.shared.u32 	%r562, [%r558+-384];
	mov.f32 	%f792, %f213;
$L__BB0_88:
	ld.shared.f32 	%f215, [%r559+-320];
	setp.geu.f32 	%p208, %f215, %f792;
	@%p208 bra 	$L__BB0_90;
	ld.shared.u32 	%r562, [%r558+-320];
	mov.f32 	%f792, %f215;
$L__BB0_90:
	ld.shared.f32 	%f217, [%r559+-256];
	setp.geu.f32 	%p209, %f217, %f792;
	@%p209 bra 	$L__BB0_92;
	ld.shared.u32 	%r562, [%r558+-256];
	mov.f32 	%f792, %f217;
$L__BB0_92:
	ld.shared.f32 	%f219, [%r559+-192];
	setp.geu.f32 	%p210, %f219, %f792;
	@%p210 bra 	$L__BB0_94;
	ld.shared.u32 	%r562, [%r558+-192];
	mov.f32 	%f792, %f219;
$L__BB0_94:
	ld.shared.f32 	%f221, [%r559+-128];
	setp.geu.f32 	%p211, %f221, %f792;
	@%p211 bra 	$L__BB0_96;
	ld.shared.u32 	%r562, [%r558+-128];
	mov.f32 	%f792, %f221;
$L__BB0_96:
	ld.shared.f32 	%f223, [%r559+-64];
	setp.geu.f32 	%p212, %f223, %f792;
	@%p212 bra 	$L__BB0_98;
	ld.shared.u32 	%r562, [%r558+-64];
	mov.f32 	%f792, %f223;
$L__BB0_98:
	ld.shared.f32 	%f225, [%r559];
	setp.geu.f32 	%p213, %f225, %f792;
	@%p213 bra 	$L__BB0_100;
	ld.shared.u32 	%r562, [%r558];
	mov.f32 	%f792, %f225;
$L__BB0_100:
	ld.shared.f32 	%f227, [%r559+64];
	setp.geu.f32 	%p214, %f227, %f792;
	@%p214 bra 	$L__BB0_102;
	ld.shared.u32 	%r562, [%r558+64];
	mov.f32 	%f792, %f227;
$L__BB0_102:
	ld.shared.f32 	%f229, [%r559+128];
	setp.geu.f32 	%p215, %f229, %f792;
	@%p215 bra 	$L__BB0_104;
	ld.shared.u32 	%r562, [%r558+128];
	mov.f32 	%f792, %f229;
$L__BB0_104:
	ld.shared.f32 	%f231, [%r559+192];
	setp.geu.f32 	%p216, %f231, %f792;
	@%p216 bra 	$L__BB0_106;
	ld.shared.u32 	%r562, [%r558+192];
	mov.f32 	%f792, %f231;
$L__BB0_106:
	ld.shared.f32 	%f233, [%r559+256];
	setp.geu.f32 	%p217, %f233, %f792;
	@%p217 bra 	$L__BB0_108;
	ld.shared.u32 	%r562, [%r558+256];
	mov.f32 	%f792, %f233;
$L__BB0_108:
	ld.shared.f32 	%f235, [%r559+320];
	setp.geu.f32 	%p218, %f235, %f792;
	@%p218 bra 	$L__BB0_110;
	ld.shared.u32 	%r562, [%r558+320];
	mov.f32 	%f792, %f235;
$L__BB0_110:
	ld.shared.f32 	%f237, [%r559+384];
	setp.geu.f32 	%p219, %f237, %f792;
	@%p219 bra 	$L__BB0_112;
	ld.shared.u32 	%r562, [%r558+384];
	mov.f32 	%f792, %f237;
$L__BB0_112:
	ld.shared.f32 	%f239, [%r559+448];
	setp.geu.f32 	%p220, %f239, %f792;
	@%p220 bra 	$L__BB0_114;
	ld.shared.u32 	%r562, [%r558+448];
	mov.f32 	%f792, %f239;
$L__BB0_114:
	add.s32 	%r560, %r560, 16;
	add.s32 	%r559, %r559, 1024;
	add.s32 	%r558, %r558, 1024;
	setp.ne.s32 	%p221, %r560, 0;
	@%p221 bra 	$L__BB0_82;
$L__BB0_115:
	setp.eq.s32 	%p222, %r222, 0;
	@%p222 bra 	$L__BB0_150;
	mul.lo.s32 	%r483, %r217, -60;
	add.s32 	%r269, %r219, %r483;
	add.s32 	%r270, %r218, %r483;
	and.b32  	%r271, %r221, 7;
	setp.lt.u32 	%p223, %r222, 8;
	@%p223 bra 	$L__BB0_134;
	shl.b32 	%r484, %r590, 6;
	add.s32 	%r272, %r269, %r484;
	ld.shared.f32 	%f243, [%r272];
	setp.geu.f32 	%p224, %f243, %f792;
	add.s32 	%r273, %r270, %r484;
	@%p224 bra 	$L__BB0_119;
	ld.shared.u32 	%r562, [%r273];
	mov.f32 	%f792, %f243;
$L__BB0_119:
	ld.shared.f32 	%f245, [%r272+64];
	setp.geu.f32 	%p225, %f245, %f792;
	@%p225 bra 	$L__BB0_121;
	ld.shared.u32 	%r562, [%r273+64];
	mov.f32 	%f792, %f245;
$L__BB0_121:
	ld.shared.f32 	%f247, [%r272+128];
	setp.geu.f32 	%p226, %f247, %f792;
	@%p226 bra 	$L__BB0_123;
	ld.shared.u32 	%r562, [%r273+128];
	mov.f32 	%f792, %f247;
$L__BB0_123:
	ld.shared.f32 	%f249, [%r272+192];
	setp.geu.f32 	%p227, %f249, %f792;
	@%p227 bra 	$L__BB0_125;
	ld.shared.u32 	%r562, [%r273+192];
	mov.f32 	%f792, %f249;
$L__BB0_125:
	ld.shared.f32 	%f251, [%r272+256];
	setp.geu.f32 	%p228, %f251, %f792;
	@%p228 bra 	$L__BB0_127;
	ld.shared.u32 	%r562, [%r273+256];
	mov.f32 	%f792, %f251;
$L__BB0_127:
	ld.shared.f32 	%f253, [%r272+320];
	setp.geu.f32 	%p229, %f253, %f792;
	@%p229 bra 	$L__BB0_129;
	ld.shared.u32 	%r562, [%r273+320];
	mov.f32 	%f792, %f253;
$L__BB0_129:
	ld.shared.f32 	%f255, [%r272+384];
	setp.geu.f32 	%p230, %f255, %f792;
	@%p230 bra 	$L__BB0_131;
	ld.shared.u32 	%r562, [%r273+384];
	mov.f32 	%f792, %f255;
$L__BB0_131:
	ld.shared.f32 	%f257, [%r272+448];
	setp.geu.f32 	%p231, %f257, %f792;
	@%p231 bra 	$L__BB0_133;
	ld.shared.u32 	%r562, [%r273+448];
	mov.f32 	%f792, %f257;
$L__BB0_133:
	add.s32 	%r590, %r590, 8;
$L__BB0_134:
	setp.eq.s32 	%p232, %r271, 0;
	@%p232 bra 	$L__BB0_150;
	and.b32  	%r294, %r221, 3;
	setp.lt.u32 	%p233, %r271, 4;
	@%p233 bra 	$L__BB0_145;
	shl.b32 	%r486, %r590, 6;
	add.s32 	%r295, %r269, %r486;
	ld.shared.f32 	%f261, [%r295];
	setp.geu.f32 	%p234, %f261, %f792;
	add.s32 	%r296, %r270, %r486;
	@%p234 bra 	$L__BB0_138;
	ld.shared.u32 	%r562, [%r296];
	mov.f32 	%f792, %f261;
$L__BB0_138:
	ld.shared.f32 	%f263, [%r295+64];
	setp.geu.f32 	%p235, %f263, %f792;
	@%p235 bra 	$L__BB0_140;
	ld.shared.u32 	%r562, [%r296+64];
	mov.f32 	%f792, %f263;
$L__BB0_140:
	ld.shared.f32 	%f265, [%r295+128];
	setp.geu.f32 	%p236, %f265, %f792;
	@%p236 bra 	$L__BB0_142;
	ld.shared.u32 	%r562, [%r296+128];
	mov.f32 	%f792, %f265;
$L__BB0_142:
	ld.shared.f32 	%f267, [%r295+192];
	setp.geu.f32 	%p237, %f267, %f792;
	@%p237 bra 	$L__BB0_144;
	ld.shared.u32 	%r562, [%r296+192];
	mov.f32 	%f792, %f267;
$L__BB0_144:
	add.s32 	%r590, %r590, 4;
$L__BB0_145:
	setp.eq.s32 	%p238, %r294, 0;
	@%p238 bra 	$L__BB0_150;
	shl.b32 	%r487, %r590, 6;
	shl.b32 	%r488, %r217, 2;
	add.s32 	%r489, %r487, %r488;
	add.s32 	%r601, %r468, %r489;
	add.s32 	%r600, %r469, %r489;
	neg.s32 	%r599, %r294;
$L__BB0_147:
	.pragma "nounroll";
	ld.shared.f32 	%f272, [%r600];
	setp.geu.f32 	%p239, %f272, %f792;
	@%p239 bra 	$L__BB0_149;
	ld.shared.u32 	%r562, [%r601];
	mov.f32 	%f792, %f272;
$L__BB0_149:
	add.s32 	%r601, %r601, 64;
	add.s32 	%r600, %r600, 64;
	add.s32 	%r599, %r599, 1;
	setp.ne.s32 	%p240, %r599, 0;
	@%p240 bra 	$L__BB0_147;
$L__BB0_150:
	setp.ge.s32 	%p241, %r220, %r4;
	@%p241 bra 	$L__BB0_161;
	ld.param.u64 	%rd73, [_Z14jrc_cuda_deltaPfPjPKfPKiS4_S4_f_param_0];
	cvta.to.global.u64 	%rd4, %rd73;
	setp.ne.s32 	%p242, %r8, 0;
	@%p242 bra 	$L__BB0_156;
	setp.geu.f32 	%p244, %f792, 0f00000000;
	@%p244 bra 	$L__BB0_154;
	neg.f32 	%f829, %f792;
	bra.uni 	$L__BB0_155;
$L__BB0_154:
	ld.param.f32 	%f668, [_Z14jrc_cuda_deltaPfPjPKfPKiS4_S4_f_param_6];
	div.rn.f32 	%f829, %f792, %f668;
$L__BB0_155:
	sqrt.rn.f32 	%f666, %f829;
	mul.wide.s32 	%rd68, %r220, 4;
	add.s64 	%rd69, %rd4, %rd68;
	st.global.f32 	[%rd69], %f666;
	bra.uni 	$L__BB0_160;
$L__BB0_156:
	setp.geu.f32 	%p243, %f792, 0f00000000;
	@%p243 bra 	$L__BB0_158;
	neg.f32 	%f830, %f792;
	bra.uni 	$L__BB0_159;
$L__BB0_158:
	shl.b32 	%r493, %r217, 2;
	mov.u32 	%r494, _ZZ14jrc_cuda_deltaPfPjPKfPKiS4_S4_fE6vrDc1_;
	add.s32 	%r495, %r494, %r493;
	ld.shared.f32 	%f664, [%r495];
	div.rn.f32 	%f830, %f792, %f664;
$L__BB0_159:
	sqrt.rn.f32 	%f665, %f830;
	mul.wide.s32 	%rd66, %r220, 4;
	add.s64 	%rd67, %rd4, %rd66;
	st.global.f32 	[%rd67], %f665;
$L__BB0_160:
	ld.param.u64 	%rd74, [_Z14jrc_cuda_deltaPfPjPKfPKiS4_S4_f_param_1];
	add.s32 	%r496, %r562, 1;
	cvta.to.global.u64 	%rd70, %rd74;
	mul.wide.s32 	%rd71, %r220, 4;
	add.s64 	%rd72, %rd70, %rd71;
	st.global.u32 	[%rd72], %r496;
$L__BB0_161:
	ret;

}


// ===== COMPILED SASS (sm_100) =====

	.target	sm_100

	.elftype	@"ET_EXEC"


//--------------------- .note.nv.tkinfo           --------------------------
	.section	.note.nv.tkinfo,"",@"SHT_NOTE"
	.sectionflags	@"SHF_NOTE_NV_TKINFO"
	.tkinfo
        /*0018*/ 	.word	0x00000002
        /*0030*/ 	.string	""
        /*0030*/ 	.string	"ptxas"
        /*0030*/ 	.string	"Cuda compilation tools, release 13.0, V13.0.88"
        /*0030*/ 	.string	"Build cuda_13.0.r13.0/compiler.36424714_0"
        /*0030*/ 	.string	"-arch sm_100 -m 64 "



//--------------------- .note.nv.cuinfo           --------------------------
	.section	.note.nv.cuinfo,"",@"SHT_NOTE"
	.sectionflags	@"SHF_NOTE_NV_CUINFO"
        /*0018*/ 	.short	0x0002
        /*001a*/ 	.short	0x0064
        /*001c*/ 	.short	0x0082
	.zero		2


//--------------------- .nv.info                  --------------------------
	.section	.nv.info,"",@"SHT_CUDA_INFO"
	.align	4


	//----- nvinfo : EIATTR_REGCOUNT
	.align		4
        /*0000*/ 	.byte	0x04, 0x2f
        /*0002*/ 	.short	(.L_1 - .L_0)
	.align		4
.L_0:
        /*0004*/ 	.word	index@(_Z14jrc_cuda_deltaPfPjPKfPKiS4_S4_f)
        /*0008*/ 	.word	0x00000082


	//----- nvinfo : EIATTR_FRAME_SIZE
	.align		4
.L_1:
        /*000c*/ 	.byte	0x04, 0x11
        /*000e*/ 	.short	(.L_3 - .L_2)
	.align		4
.L_2:
        /*0010*/ 	.word	index@($__internal_1_$__cuda_sm3x_div_rn_noftz_f32_slowpath)
        /*0014*/ 	.word	0x00000000


	//----- nvinfo : EIATTR_FRAME_SIZE
	.align		4
.L_3:
        /*0018*/ 	.byte	0x04, 0x11
        /*001a*/ 	.short	(.L_5 - .L_4)
	.align		4
.L_4:
        /*001c*/ 	.word	index@($__internal_0_$__cuda_sm20_sqrt_rn_f32_slowpath)
        /*0020*/ 	.word	0x00000000


	//----- nvinfo : EIATTR_FRAME_SIZE
	.align		4
.L_5:
        /*0024*/ 	.byte	0x04, 0x11
        /*0026*/ 	.short	(.L_7 - .L_6)
	.align		4
.L_6:
        /*0028*/ 	.word	index@(_Z14jrc_cuda_deltaPfPjPKfPKiS4_S4_f)
        /*002c*/ 	.word	0x00000000


	//----- nvinfo : EIATTR_MIN_STACK_SIZE
	.align		4
.L_7:
        /*0030*/ 	.byte	0x04, 0x12
        /*0032*/ 	.short	(.L_9 - .L_8)
	.align		4
.L_8:
        /*0034*/ 	.word	index@(_Z14jrc_cuda_deltaPfPjPKfPKiS4_S4_f)
        /*0038*/ 	.word	0x00000000
.L_9:


//--------------------- .nv.compat                --------------------------
	.section	.nv.compat,"",@"SHT_CUDA_COMPAT_INFO"
	.align	4
        /*0000*/ 	.byte	0x02, 0x09, 0x00, 0x00, 0x02, 0x02, 0x01, 0x00, 0x02, 0x05, 0x05, 0x00, 0x03, 0x07, 0x01, 0x01
        /*0010*/ 	.byte	0x02, 0x03, 0x00, 0x00, 0x02, 0x06, 0x01, 0x00, 0x04, 0x0b, 0x08, 0x00, 0x01, 0x00, 0x00, 0x00
        /*0020*/ 	.byte	0x00, 0x00, 0x00, 0x00


//--------------------- .nv.info._Z14jrc_cuda_deltaPfPjPKfPKiS4_S4_f --------------------------
	.section	.nv.info._Z14jrc_cuda_deltaPfPjPKfPKiS4_S4_f,"",@"SHT_CUDA_INFO"
	.sectionflags	@""
	.align	4


	//----- nvinfo : EIATTR_CUDA_API_VERSION
	.align		4
        /*0000*/ 	.byte	0x04, 0x37
        /*0002*/ 	.short	(.L_11 - .L_10)
.L_10:
        /*0004*/ 	.word	0x00000082


	//----- nvinfo : EIATTR_KPARAM_INFO
	.align		4
.L_11:
        /*0008*/ 	.byte	0x04, 0x17
        /*000a*/ 	.short	(.L_13 - .L_12)
.L_12:
        /*000c*/ 	.word	0x00000000
        /*0010*/ 	.short	0x0006
        /*0012*/ 	.short	0x0030
        /*0014*/ 	.byte	0x00, 0xf0, 0x11, 0x00


	//----- nvinfo : EIATTR_KPARAM_INFO
	.align		4
.L_13:
        /*0018*/ 	.byte	0x04, 0x17
        /*001a*/ 	.short	(.L_15 - .L_14)
.L_14:
        /*001c*/ 	.word	0x00000000
        /*0020*/ 	.short	0x0005
        /*0022*/ 	.short	0x0028
        /*0024*/ 	.byte	0x00, 0xf5, 0x21, 0x00


	//----- nvinfo : EIATTR_KPARAM_INFO
	.align		4
.L_15:
        /*0028*/ 	.byte	0x04, 0x17
        /*002a*/ 	.short	(.L_17 - .L_16)
.L_16:
        /*002c*/ 	.word	0x00000000
        /*0030*/ 	.short	0x0004
        /*0032*/ 	.short	0x0020
        /*0034*/ 	.byte	0x00, 0xf5, 0x21, 0x00


	//----- nvinfo : EIATTR_KPARAM_INFO
	.align		4
.L_17:
        /*0038*/ 	.byte	0x04, 0x17
        /*003a*/ 	.short	(.L_19 - .L_18)
.L_18:
        /*003c*/ 	.word	0x00000000
        /*0040*/ 	.short	0x0003
        /*0042*/ 	.short	0x0018
        /*0044*/ 	.byte	0x00, 0xf5, 0x21, 0x00


	//----- nvinfo : EIATTR_KPARAM_INFO
	.align		4
.L_19:
        /*0048*/ 	.byte	0x04, 0x17
        /*004a*/ 	.short	(.L_21 - .L_20)
.L_20:
        /*004c*/ 	.word	0x00000000
        /*0050*/ 	.short	0x0002
        /*0052*/ 	.short	0x0010
        /*0054*/ 	.byte	0x00, 0xf5, 0x21, 0x00


	//----- nvinfo : EIATTR_KPARAM_INFO
	.align		4
.L_21:
        /*0058*/ 	.byte	0x04, 0x17
        /*005a*/ 	.short	(.L_23 - .L_22)
.L_22:
        /*005c*/ 	.word	0x00000000
        /*0060*/ 	.short	0x0001
        /*0062*/ 	.short	0x0008
        /*0064*/ 	.byte	0x00, 0xf5, 0x21, 0x00


	//----- nvinfo : EIATTR_KPARAM_INFO
	.align		4
.L_23:
        /*0068*/ 	.byte	0x04, 0x17
        /*006a*/ 	.short	(.L_25 - .L_24)
.L_24:
        /*006c*/ 	.word	0x00000000
        /*0070*/ 	.short	0x0000
        /*0072*/ 	.short	0x0000
        /*0074*/ 	.byte	0x00, 0xf5, 0x21, 0x00


	//----- nvinfo : EIATTR_SPARSE_MMA_MASK
	.align		4
.L_25:
        /*0078*/ 	.byte	0x03, 0x50
        /*007a*/ 	.short	0x0000


	//----- nvinfo : EIATTR_MAXREG_COUNT
	.align		4
        /*007c*/ 	.byte	0x03, 0x1b
        /*007e*/ 	.short	0x00ff


	//----- nvinfo : EIATTR_NUM_BARRIERS
	.align		4
        /*0080*/ 	.byte	0x02, 0x4c
        /*0082*/ 	.byte	0x01
	.zero		1


	//----- nvinfo : EIATTR_MERCURY_ISA_VERSION
	.align		4
        /*0084*/ 	.byte	0x03, 0x5f
        /*0086*/ 	.short	0x0101


	//----- nvinfo : EIATTR_VRC_CTA_INIT_COUNT
	.align		4
        /*0088*/ 	.byte	0x02, 0x4a
	.zero		1
	.zero		1


	//----- nvinfo : EIATTR_EXIT_INSTR_OFFSETS
	.align		4
        /*008c*/ 	.byte	0x04, 0x1c
        /*008e*/ 	.short	(.L_27 - .L_26)


	//   ....[0]....
.L_26:
        /*0090*/ 	.word	0x00003e30


	//   ....[1]....
        /*0094*/ 	.word	0x00004910


	//   ....[2]....
        /*0098*/ 	.word	0x00004e70


	//----- nvinfo : EIATTR_CRS_STACK_SIZE
	.align		4
.L_27:
        /*009c*/ 	.byte	0x04, 0x1e
        /*009e*/ 	.short	(.L_29 - .L_28)
.L_28:
        /*00a0*/ 	.word	0x00000000


	//----- nvinfo : EIATTR_CBANK_PARAM_SIZE
	.align		4
.L_29:
        /*00a4*/ 	.byte	0x03, 0x19
        /*00a6*/ 	.short	0x0034


	//----- nvinfo : EIATTR_PARAM_CBANK
	.align		4
        /*00a8*/ 	.byte	0x04, 0x0a
        /*00aa*/ 	.short	(.L_31 - .L_30)
	.align		4
.L_30:
        /*00ac*/ 	.word	index@(.nv.constant0._Z14jrc_cuda_deltaPfPjPKfPKiS4_S4_f)
        /*00b0*/ 	.short	0x0380
        /*00b2*/ 	.short	0x0034


	//----- nvinfo : EIATTR_SW_WAR
	.align		4
.L_31:
        /*00b4*/ 	.byte	0x04, 0x36
        /*00b6*/ 	.short	(.L_33 - .L_32)
.L_32:
        /*00b8*/ 	.word	0x00000008
.L_33:


//--------------------- .nv.callgraph             --------------------------
	.section	.nv.callgraph,"",@"SHT_CUDA_CALLGRAPH"
	.align	4
	.sectionentsize	8
	.align		4
        /*0000*/ 	.word	0x00000000
	.align		4
        /*0004*/ 	.word	0xffffffff
	.align		4
        /*0008*/ 	.word	0x00000000
	.align		4
        /*000c*/ 	.word	0xfffffffe
	.align		4
        /*0010*/ 	.word	0x00000000
	.align		4
        /*0014*/ 	.word	0xfffffffd
	.align		4
        /*0018*/ 	.word	0x00000000
	.align		4
        /*001c*/ 	.word	0xfffffffc


//--------------------- .text._Z14jrc_cuda_deltaPfPjPKfPKiS4_S4_f --------------------------
	.section	.text._Z14jrc_cuda_deltaPfPjPKfPKiS4_S4_f,"ax",@progbits
	.align	128
        .global         _Z14jrc_cuda_deltaPfPjPKfPKiS4_S4_f
        .type           _Z14jrc_cuda_deltaPfPjPKfPKiS4_S4_f,@function
        .size           _Z14jrc_cuda_deltaPfPjPKfPKiS4_S4_f,(.L_x_53 - _Z14jrc_cuda_deltaPfPjPKfPKiS4_S4_f)
        .other          _Z14jrc_cuda_deltaPfPjPKfPKiS4_S4_f,@"STO_CUDA_ENTRY STV_DEFAULT"
_Z14jrc_cuda_deltaPfPjPKfPKiS4_S4_f:
.text._Z14jrc_cuda_deltaPfPjPKfPKiS4_S4_f:
[----:B------:R-:W-:Y:S08]  /*0000*/  LDC R1, c[0x0][0x37c] ;  /* 0x0000df00ff017b82 */ /* 0x000ff00000000800 */
[----:B------:R-:W0:Y:S01]  /*0010*/  LDC.64 R4, c[0x0][0x3a8] ;  /* 0x0000ea00ff047b82 */ /* 0x000e220000000a00 */
[----:B------:R-:W0:Y:S02]  /*0020*/  LDCU.64 UR8, c[0x0][0x358] ;  /* 0x00006b00ff0877ac */ /* 0x000e240008000a00 */
[----:B0-----:R-:W2:Y:S05]  /*0030*/  LDG.E R93, desc[UR8][R4.64] ;  /* 0x00000008045d7981 */ /* 0x001eaa000c1e1900 */
[----:B------:R-:W-:Y:S01]  /*0040*/  S2UR UR4, SR_CTAID.X ;  /* 0x00000000000479c3 */ /* 0x000fe20000002500 */
[----:B------:R-:W0:Y:S01]  /*0050*/  LDCU UR6, c[0x0][0x370] ;  /* 0x00006e00ff0677ac */ /* 0x000e220008000800 */
[----:B------:R-:W3:Y:S04]  /*0060*/  LDG.E R94, desc[UR8][R4.64+0x8] ;  /* 0x00000808045e7981 */ /* 0x000ee8000c1e1900 */
[----:B------:R-:W4:Y:S02]  /*0070*/  LDG.E R90, desc[UR8][R4.64+0x10] ;  /* 0x00001008045a7981 */ /* 0x000f24000c1e1900 */
[----:B------:R-:W0:Y:S01]  /*0080*/  S2UR UR5, SR_CTAID.Y ;  /* 0x00000000000579c3 */ /* 0x000e220000002600 */
[----:B------:R-:W1:Y:S01]  /*0090*/  S2R R89, SR_TID.X ;  /* 0x0000000000597919 */ /* 0x000e620000002100 */
[----:B------:R-:W1:Y:S01]  /*00a0*/  S2R R20, SR_CgaCtaId ;  /* 0x0000000000147919 */ /* 0x000e620000008800 */
[----:B------:R-:W-:Y:S01]  /*00b0*/  MOV R21, 0x400 ;  /* 0x0000040000157802 */ /* 0x000fe20000000f00 */
[----:B------:R-:W-:Y:S01]  /*00c0*/  BSSY.RECONVERGENT B0, `(.L_x_0) ;  /* 0x000009b000007945 */ /* 0x000fe20003800200 */
[----:B------:R-:W5:Y:S04]  /*00d0*/  LDG.E R92, desc[UR8][R4.64+0x4] ;  /* 0x00000408045c7981 */ /* 0x000f68000c1e1900 */
[----:B------:R1:W5:Y:S01]  /*00e0*/  LDG.E R91, desc[UR8][R4.64+0xc] ;  /* 0x00000c08045b7981 */ /* 0x000362000c1e1900 */
[----:B0-----:R-:W-:-:S04]  /*00f0*/  UIMAD UR4, UR5, UR6, UR4 ;  /* 0x00000006050472a4 */ /* 0x001fc8000f8e0204 */
[----:B------:R-:W-:-:S06]  /*0100*/  USHF.L.U32 UR4, UR4, 0x4, URZ ;  /* 0x0000000404047899 */ /* 0x000fcc00080006ff */
[----:B-1----:R-:W-:Y:S01]  /*0110*/  VIADD R9, R89, UR4 ;  /* 0x0000000459097c36 */ /* 0x002fe20008000000 */
[----:B------:R-:W-:Y:S01]  /*0120*/  IADD3 R11, PT, PT, R21, 0x4bc0, RZ ;  /* 0x00004bc0150b7810 */ /* 0x000fe20007ffe0ff */
[----:B------:R-:W-:-:S03]  /*0130*/  IMAD.U32 R88, RZ, RZ, UR4 ;  /* 0x00000004ff587e24 */ /* 0x000fc6000f8e00ff */
[----:B------:R-:W-:Y:S02]  /*0140*/  LEA R4, R20, R11, 0x18 ;  /* 0x0000000b14047211 */ /* 0x000fe400078ec0ff */
[----:B--2---:R-:W-:-:S04]  /*0150*/  ISETP.GE.AND P0, PT, R9, R93, PT ;  /* 0x0000005d0900720c */ /* 0x004fc80003f06270 */
[----:B------:R-:W-:-:S13]  /*0160*/  ISETP.GT.U32.OR P0, PT, R89, 0xf, P0 ;  /* 0x0000000f5900780c */ /* 0x000fda0000704470 */
[----:B------:R-:W0:Y:S08]  /*0170*/  @!P0 LDC.64 R6, c[0x0][0x398] ;  /* 0x0000e600ff068b82 */ /* 0x000e300000000a00 */
[----:B------:R-:W1:Y:S01]  /*0180*/  @!P0 LDC.64 R2, c[0x0][0x3a0] ;  /* 0x0000e800ff028b82 */ /* 0x000e620000000a00 */
[----:B---3--:R-:W-:Y:S02]  /*0190*/  ISETP.GE.AND P2, PT, R89, R94, PT ;  /* 0x0000005e5900720c */ /* 0x008fe40003f46270 */
[----:B------:R-:W-:Y:S01]  /*01a0*/  @!P0 LEA R10, R20, R21, 0x18 ;  /* 0x00000015140a8211 */ /* 0x000fe200078ec0ff */
[----:B0-----:R-:W-:-:S05]  /*01b0*/  @!P0 IMAD.WIDE R6, R9, 0x4, R6 ;  /* 0x0000000409068825 */ /* 0x001fca00078e0206 */
[----:B------:R0:W5:Y:S01]  /*01c0*/  @!P0 LDG.E R0, desc[UR8][R6.64] ;  /* 0x0000000806008981 */ /* 0x000162000c1e1900 */
[----:B-1----:R-:W-:-:S04]  /*01d0*/  @!P0 IMAD.WIDE R2, R9, 0x4, R2 ;  /* 0x0000000409028825 */ /* 0x002fc800078e0202 */
[C---:B------:R-:W-:Y:S01]  /*01e0*/  VIADD R9, R21.reuse, 0x80 ;  /* 0x0000008015097836 */ /* 0x040fe20000000000 */
[----:B----4-:R-:W-:Y:S01]  /*01f0*/  ISETP.NE.AND P1, PT, R90, 0x1, PT ;  /* 0x000000015a00780c */ /* 0x010fe20003f25270 */
[----:B------:R1:W5:Y:S03]  /*0200*/  @!P0 LDG.E R3, desc[UR8][R2.64] ;  /* 0x0000000802038981 */ /* 0x000366000c1e1900 */
[----:B------:R-:W-:Y:S01]  /*0210*/  LEA R8, R20, R9, 0x18 ;  /* 0x0000000914087211 */ /* 0x000fe200078ec0ff */
[----:B------:R-:W-:-:S05]  /*0220*/  @!P0 VIADD R9, R21, 0x40 ;  /* 0x0000004015098836 */ /* 0x000fca0000000000 */
[----:B0-----:R-:W-:Y:S01]  /*0230*/  @!P0 LEA R6, R20, R9, 0x18 ;  /* 0x0000000914068211 */ /* 0x001fe200078ec0ff */
[C---:B-1----:R-:W-:Y:S01]  /*0240*/  IMAD R2, R89.reuse, 0x40, R8 ;  /* 0x0000004059027824 */ /* 0x042fe200078e0208 */
[----:B------:R-:W-:-:S03]  /*0250*/  @!P0 LEA R5, R89, R10, 0x2 ;  /* 0x0000000a59058211 */ /* 0x000fc600078e10ff */
[----:B------:R-:W-:Y:S01]  /*0260*/  @!P0 IMAD R6, R89, 0x4, R6 ;  /* 0x0000000459068824 */ /* 0x000fe200078e0206 */
[----:B------:R-:W-:Y:S06]  /*0270*/  @P2 BRA `(.L_x_1) ;  /* 0x0000000400fc2947 */ /* 0x000fec0003800000 */
[CC--:B------:R-:W-:Y:S01]  /*0280*/  ISETP.GE.AND P2, PT, R88.reuse, R93.reuse, PT ;  /* 0x0000005d5800720c */ /* 0x0c0fe20003f46270 */
[C---:B------:R-:W-:Y:S01]  /*0290*/  VIADD R22, R88.reuse, 0x2 ;  /* 0x0000000258167836 */ /* 0x040fe20000000000 */
[C---:B------:R-:W-:Y:S01]  /*02a0*/  IADD3 R18, PT, PT, R88.reuse, 0x1, RZ ;  /* 0x0000000158127810 */ /* 0x040fe20007ffe0ff */
[C---:B------:R-:W-:Y:S01]  /*02b0*/  VIADD R24, R88.reuse, 0x3 ;  /* 0x0000000358187836 */ /* 0x040fe20000000000 */
[C---:B------:R-:W-:Y:S01]  /*02c0*/  IADD3 R26, PT, PT, R88.reuse, 0x4, RZ ;  /* 0x00000004581a7810 */ /* 0x040fe20007ffe0ff */
[----:B------:R-:W-:Y:S01]  /*02d0*/  VIADD R28, R88, 0x5 ;  /* 0x00000005581c7836 */ /* 0x000fe20000000000 */
[-C--:B------:R-:W-:Y:S02]  /*02e0*/  ISETP.GE.AND P3, PT, R18, R93.reuse, PT ;  /* 0x0000005d1200720c */ /* 0x080fe40003f66270 */
[-C--:B------:R-:W-:Y:S02]  /*02f0*/  ISETP.GE.AND P4, PT, R22, R93.reuse, PT ;  /* 0x0000005d1600720c */ /* 0x080fe40003f86270 */
[----:B------:R-:W-:-:S02]  /*0300*/  ISETP.GE.AND P5, PT, R24, R93, PT ;  /* 0x0000005d1800720c */ /* 0x000fc40003fa6270 */
[----:B------:R-:W-:Y:S01]  /*0310*/  ISETP.GE.AND P6, PT, R26, R93, PT ;  /* 0x0000005d1a00720c */ /* 0x000fe20003fc6270 */
[----:B------:R-:W0:Y:S01]  /*0320*/  @!P2 LDC.64 R8, c[0x0][0x390] ;  /* 0x0000e400ff08ab82 */ /* 0x000e220000000a00 */
[----:B------:R-:W-:-:S07]  /*0330*/  @!P2 IMAD R7, R94, R88, R89 ;  /* 0x000000585e07a224 */ /* 0x000fce00078e0259 */
[----:B------:R-:W1:Y:S08]  /*0340*/  @!P3 LDC.64 R10, c[0x0][0x390] ;  /* 0x0000e400ff0abb82 */ /* 0x000e700000000a00 */
[----:B------:R-:W2:Y:S01]  /*0350*/  @!P4 LDC.64 R12, c[0x0][0x390] ;  /* 0x0000e400ff0ccb82 */ /* 0x000ea20000000a00 */
[----:B0-----:R-:W-:-:S07]  /*0360*/  @!P2 IMAD.WIDE R8, R7, 0x4, R8 ;  /* 0x000000040708a825 */ /* 0x001fce00078e0208 */
[----:B------:R-:W0:Y:S01]  /*0370*/  @!P5 LDC.64 R14, c[0x0][0x390] ;  /* 0x0000e400ff0edb82 */ /* 0x000e220000000a00 */
[----:B------:R-:W-:-:S07]  /*0380*/  IMAD.MOV.U32 R7, RZ, RZ, RZ ;  /* 0x000000ffff077224 */ /* 0x000fce00078e00ff */
[----:B------:R-:W3:Y:S01]  /*0390*/  @!P6 LDC.64 R16, c[0x0][0x390] ;  /* 0x0000e400ff10eb82 */ /* 0x000ee20000000a00 */
[----:B------:R0:W4:Y:S01]  /*03a0*/  @!P2 LDG.E R7, desc[UR8][R8.64] ;  /* 0x000000080807a981 */ /* 0x000122000c1e1900 */
[----:B------:R-:W-:Y:S01]  /*03b0*/  ISETP.GE.AND P2, PT, R28, R93, PT ;  /* 0x0000005d1c00720c */ /* 0x000fe20003f46270 */
[----:B------:R-:W-:-:S04]  /*03c0*/  @!P3 IMAD R23, R94, R18, R89 ;  /* 0x000000125e17b224 */ /* 0x000fc800078e0259 */
[----:B-1----:R-:W-:-:S04]  /*03d0*/  @!P3 IMAD.WIDE R10, R23, 0x4, R10 ;  /* 0x00000004170ab825 */ /* 0x002fc800078e020a */
[----:B------:R-:W-:Y:S02]  /*03e0*/  @!P4 IMAD R23, R94, R22, R89 ;  /* 0x000000165e17c224 */ /* 0x000fe400078e0259 */
[----:B------:R-:W4:Y:S02]  /*03f0*/  @!P3 LDG.E R11, desc[UR8][R10.64] ;  /* 0x000000080a0bb981 */ /* 0x000f24000c1e1900 */
[----:B------:R-:W1:Y:S01]  /*0400*/  @!P2 LDC.64 R18, c[0x0][0x390] ;  /* 0x0000e400ff12ab82 */ /* 0x000e620000000a00 */
[----:B--2---:R-:W-:-:S04]  /*0410*/  @!P4 IMAD.WIDE R12, R23, 0x4, R12 ;  /* 0x00000004170cc825 */ /* 0x004fc800078e020c */
[----:B------:R-:W-:Y:S02]  /*0420*/  @!P5 IMAD R23, R94, R24, R89 ;  /* 0x000000185e17d224 */ /* 0x000fe400078e0259 */
[----:B------:R-:W2:Y:S02]  /*0430*/  @!P4 LDG.E R13, desc[UR8][R12.64] ;  /* 0x000000080c0dc981 */ /* 0x000ea4000c1e1900 */
[----:B0-----:R-:W-:-:S04]  /*0440*/  @!P5 IMAD.WIDE R8, R23, 0x4, R14 ;  /* 0x000000041708d825 */ /* 0x001fc800078e020e */
[----:B------:R-:W-:Y:S01]  /*0450*/  @!P6 IMAD R15, R94, R26, R89 ;  /* 0x0000001a5e0fe224 */ /* 0x000fe200078e0259 */
[----:B------:R0:W2:Y:S03]  /*0460*/  @!P5 LDG.E R23, desc[UR8][R8.64] ;  /* 0x000000080817d981 */ /* 0x0000a6000c1e1900 */
[----:B---3--:R-:W-:-:S04]  /*0470*/  @!P6 IMAD.WIDE R14, R15, 0x4, R16 ;  /* 0x000000040f0ee825 */ /* 0x008fc800078e0210 */
[----:B------:R-:W-:Y:S01]  /*0480*/  @!P2 IMAD R17, R94, R28, R89 ;  /* 0x0000001c5e11a224 */ /* 0x000fe200078e0259 */
[----:B------:R-:W3:Y:S03]  /*0490*/  @!P6 LDG.E R25, desc[UR8][R14.64] ;  /* 0x000000080e19e981 */ /* 0x000ee6000c1e1900 */
[----:B-1----:R-:W-:-:S05]  /*04a0*/  @!P2 IMAD.WIDE R16, R17, 0x4, R18 ;  /* 0x000000041110a825 */ /* 0x002fca00078e0212 */
[----:B------:R-:W3:Y:S01]  /*04b0*/  @!P2 LDG.E R19, desc[UR8][R16.64] ;  /* 0x000000081013a981 */ /* 0x000ee2000c1e1900 */
[C---:B------:R-:W-:Y:S01]  /*04c0*/  IADD3 R18, PT, PT, R88.reuse, 0x6, RZ ;  /* 0x0000000658127810 */ /* 0x040fe20007ffe0ff */
[C---:B------:R-:W-:Y:S02]  /*04d0*/  VIADD R24, R88.reuse, 0x8 ;  /* 0x0000000858187836 */ /* 0x040fe40000000000 */
[----:B------:R-:W-:Y:S01]  /*04e0*/  @P3 STS [R2+0x4], RZ ;  /* 0x000004ff02003388 */ /* 0x000fe20000000800 */
[----:B------:R-:W-:-:S03]  /*04f0*/  VIADD R22, R88, 0x7 ;  /* 0x0000000758167836 */ /* 0x000fc60000000000 */
[----:B------:R-:W-:Y:S01]  /*0500*/  @P5 STS [R2+0xc], RZ ;  /* 0x00000cff02005388 */ /* 0x000fe20000000800 */
[C---:B------:R-:W-:Y:S01]  /*0510*/  VIADD R28, R88.reuse, 0xa ;  /* 0x0000000a581c7836 */ /* 0x040fe20000000000 */
[----:B------:R-:W-:Y:S02]  /*0520*/  IADD3 R26, PT, PT, R88, 0x9, RZ ;  /* 0x00000009581a7810 */ /* 0x000fe40007ffe0ff */
[----:B------:R-:W-:Y:S04]  /*0530*/  @P4 STS [R2+0x8], RZ ;  /* 0x000008ff02004388 */ /* 0x000fe80000000800 */
[----:B------:R-:W-:Y:S04]  /*0540*/  @P6 STS [R2+0x10], RZ ;  /* 0x000010ff02006388 */ /* 0x000fe80000000800 */
[----:B------:R-:W-:Y:S04]  /*0550*/  @P2 STS [R2+0x14], RZ ;  /* 0x000014ff02002388 */ /* 0x000fe80000000800 */
[----:B----4-:R1:W-:Y:S01]  /*0560*/  @!P3 STS [R2+0x4], R11 ;  /* 0x0000040b0200b388 */ /* 0x0103e20000000800 */
[----:B------:R-:W-:-:S03]  /*0570*/  ISETP.GE.AND P3, PT, R18, R93, PT ;  /* 0x0000005d1200720c */ /* 0x000fc60003f66270 */
[----:B--2---:R2:W-:Y:S01]  /*0580*/  @!P4 STS [R2+0x8], R13 ;  /* 0x0000080d0200c388 */ /* 0x0045e20000000800 */
[----:B------:R-:W-:-:S09]  /*0590*/  ISETP.GE.AND P4, PT, R22, R93, PT ;  /* 0x0000005d1600720c */ /* 0x000fd20003f86270 */
[----:B0-----:R-:W0:Y:S01]  /*05a0*/  @!P3 LDC.64 R8, c[0x0][0x390] ;  /* 0x0000e400ff08bb82 */ /* 0x001e220000000a00 */
[----:B------:R4:W-:Y:S01]  /*05b0*/  @!P5 STS [R2+0xc], R23 ;  /* 0x00000c170200d388 */ /* 0x0009e20000000800 */
[----:B------:R-:W-:-:S06]  /*05c0*/  ISETP.GE.AND P5, PT, R24, R93, PT ;  /* 0x0000005d1800720c */ /* 0x000fcc0003fa6270 */
[----:B-1----:R-:W1:Y:S01]  /*05d0*/  @!P4 LDC.64 R10, c[0x0][0x390] ;  /* 0x0000e400ff0acb82 */ /* 0x002e620000000a00 */
[----:B---3--:R3:W-:Y:S01]  /*05e0*/  @!P6 STS [R2+0x10], R25 ;  /* 0x000010190200e388 */ /* 0x0087e20000000800 */
[----:B------:R-:W-:-:S06]  /*05f0*/  ISETP.GE.AND P6, PT, R26, R93, PT ;  /* 0x0000005d1a00720c */ /* 0x000fcc0003fc6270 */
[----:B--2---:R-:W2:Y:S01]  /*0600*/  @!P5 LDC.64 R12, c[0x0][0x390] ;  /* 0x0000e400ff0cdb82 */ /* 0x004ea20000000a00 */
[----:B------:R2:W-:Y:S01]  /*0610*/  @!P2 STS [R2+0x14], R19 ;  /* 0x000014130200a388 */ /* 0x0005e20000000800 */
[----:B------:R-:W-:-:S06]  /*0620*/  ISETP.GE.AND P2, PT, R28, R93, PT ;  /* 0x0000005d1c00720c */ /* 0x000fcc0003f46270 */
[----:B------:R-:W1:Y:S08]  /*0630*/  @!P6 LDC.64 R14, c[0x0][0x390] ;  /* 0x0000e400ff0eeb82 */ /* 0x000e700000000a00 */
[----:B------:R-:W1:Y:S01]  /*0640*/  @!P2 LDC.64 R16, c[0x0][0x390] ;  /* 0x0000e400ff10ab82 */ /* 0x000e620000000a00 */
[----:B----4-:R-:W-:-:S04]  /*0650*/  @!P3 IMAD R23, R94, R18, R89 ;  /* 0x000000125e17b224 */ /* 0x010fc800078e0259 */
[----:B0-----:R-:W-:-:S04]  /*0660*/  @!P3 IMAD.WIDE R8, R23, 0x4, R8 ;  /* 0x000000041708b825 */ /* 0x001fc800078e0208 */
[C-C-:B------:R-:W-:Y:S02]  /*0670*/  @!P5 IMAD R23, R94.reuse, R24, R89.reuse ;  /* 0x000000185e17d224 */ /* 0x140fe400078e0259 */
[----:B---3--:R-:W-:Y:S01]  /*0680*/  @!P4 IMAD R25, R94, R22, R89 ;  /* 0x000000165e19c224 */ /* 0x008fe200078e0259 */
[----:B------:R-:W3:Y:S01]  /*0690*/  @!P3 LDG.E R9, desc[UR8][R8.64] ;  /* 0x000000080809b981 */ /* 0x000ee2000c1e1900 */
[----:B--2---:R-:W-:-:S04]  /*06a0*/  @!P5 IMAD.WIDE R12, R23, 0x4, R12 ;  /* 0x00000004170cd825 */ /* 0x004fc800078e020c */
[C-C-:B------:R-:W-:Y:S02]  /*06b0*/  @!P6 IMAD R19, R94.reuse, R26, R89.reuse ;  /* 0x0000001a5e13e224 */ /* 0x140fe400078e0259 */
[----:B------:R-:W-:Y:S01]  /*06c0*/  @!P2 IMAD R23, R94, R28, R89 ;  /* 0x0000001c5e17a224 */ /* 0x000fe200078e0259 */
[----:B------:R-:W2:Y:S01]  /*06d0*/  @!P5 LDG.E R13, desc[UR8][R12.64] ;  /* 0x000000080c0dd981 */ /* 0x000ea2000c1e1900 */
[----:B-1----:R-:W-:-:S04]  /*06e0*/  @!P4 IMAD.WIDE R10, R25, 0x4, R10 ;  /* 0x00000004190ac825 */ /* 0x002fc800078e020a */
[----:B------:R-:W-:Y:S02]  /*06f0*/  @!P6 IMAD.WIDE R14, R19, 0x4, R14 ;  /* 0x00000004130ee825 */ /* 0x000fe400078e020e */
[----:B------:R-:W4:Y:S02]  /*0700*/  @!P4 LDG.E R11, desc[UR8][R10.64] ;  /* 0x000000080a0bc981 */ /* 0x000f24000c1e1900 */
[----:B------:R-:W-:Y:S02]  /*0710*/  @!P2 IMAD.WIDE R16, R23, 0x4, R16 ;  /* 0x000000041710a825 */ /* 0x000fe400078e0210 */
[----:B------:R-:W4:Y:S04]  /*0720*/  @!P6 LDG.E R19, desc[UR8][R14.64] ;  /* 0x000000080e13e981 */ /* 0x000f28000c1e1900 */
[----:B------:R-:W4:Y:S01]  /*0730*/  @!P2 LDG.E R23, desc[UR8][R16.64] ;  /* 0x000000081017a981 */ /* 0x000f22000c1e1900 */
[----:B------:R-:W-:-:S03]  /*0740*/  VIADD R18, R88, 0xb ;  /* 0x0000000b58127836 */ /* 0x000fc60000000000 */
[----:B------:R-:W-:Y:S01]  /*0750*/  @P3 STS [R2+0x18], RZ ;  /* 0x000018ff02003388 */ /* 0x000fe20000000800 */
[C---:B------:R-:W-:Y:S01]  /*0760*/  VIADD R24, R88.reuse, 0xd ;  /* 0x0000000d58187836 */ /* 0x040fe20000000000 */
[C---:B------:R-:W-:Y:S01]  /*0770*/  IADD3 R22, PT, PT, R88.reuse, 0xc, RZ ;  /* 0x0000000c58167810 */ /* 0x040fe20007ffe0ff */
[C---:B------:R-:W-:Y:S01]  /*0780*/  VIADD R26, R88.reuse, 0xe ;  /* 0x0000000e581a7836 */ /* 0x040fe20000000000 */
[----:B------:R-:W-:Y:S01]  /*0790*/  IADD3 R28, PT, PT, R88, 0xf, RZ ;  /* 0x0000000f581c7810 */ /* 0x000fe20007ffe0ff */
[----:B------:R-:W-:Y:S04]  /*07a0*/  @P4 STS [R2+0x1c], RZ ;  /* 0x00001cff02004388 */ /* 0x000fe80000000800 */
[----:B------:R-:W-:Y:S04]  /*07b0*/  @P5 STS [R2+0x20], RZ ;  /* 0x000020ff02005388 */ /* 0x000fe80000000800 */
[----:B------:R-:W-:Y:S04]  /*07c0*/  @P6 STS [R2+0x24], RZ ;  /* 0x000024ff02006388 */ /* 0x000fe80000000800 */
[----:B------:R-:W-:Y:S04]  /*07d0*/  @P2 STS [R2+0x28], RZ ;  /* 0x000028ff02002388 */ /* 0x000fe80000000800 */
[----:B---3--:R0:W-:Y:S01]  /*07e0*/  @!P3 STS [R2+0x18], R9 ;  /* 0x000018090200b388 */ /* 0x0081e20000000800 */
[----:B------:R-:W-:-:S03]  /*07f0*/  ISETP.GE.AND P3, PT, R18, R93, PT ;  /* 0x0000005d1200720c */ /* 0x000fc60003f66270 */
[----:B--2---:R-:W-:Y:S01]  /*0800*/  @!P5 STS [R2+0x20], R13 ;  /* 0x0000200d0200d388 */ /* 0x004fe20000000800 */
[----:B------:R-:W-:-:S09]  /*0810*/  ISETP.GE.AND P5, PT, R26, R93, PT ;  /* 0x0000005d1a00720c */ /* 0x000fd20003fa6270 */
[----:B0-----:R-:W0:Y:S01]  /*0820*/  @!P3 LDC.64 R8, c[0x0][0x390] ;  /* 0x0000e400ff08bb82 */ /* 0x001e220000000a00 */
[----:B----4-:R1:W-:Y:S01]  /*0830*/  @!P4 STS [R2+0x1c], R11 ;  /* 0x00001c0b0200c388 */ /* 0x0103e20000000800 */
[----:B------:R-:W-:-:S03]  /*0840*/  ISETP.GE.AND P4, PT, R22, R93, PT ;  /* 0x0000005d1600720c */ /* 0x000fc60003f86270 */
[----:B------:R2:W-:Y:S01]  /*0850*/  @!P6 STS [R2+0x24], R19 ;  /* 0x000024130200e388 */ /* 0x0005e20000000800 */
[-C--:B------:R-:W-:Y:S02]  /*0860*/  ISETP.GE.AND P6, PT, R24, R93.reuse, PT ;  /* 0x0000005d1800720c */ /* 0x080fe40003fc6270 */
[----:B------:R-:W3:Y:S01]  /*0870*/  @!P5 LDC.64 R14, c[0x0][0x390] ;  /* 0x0000e400ff0edb82 */ /* 0x000ee20000000a00 */
[----:B------:R4:W-:Y:S01]  /*0880*/  @!P2 STS [R2+0x28], R23 ;  /* 0x000028170200a388 */ /* 0x0009e20000000800 */
[----:B------:R-:W-:-:S06]  /*0890*/  ISETP.GE.AND P2, PT, R28, R93, PT ;  /* 0x0000005d1c00720c */ /* 0x000fcc0003f46270 */
[----:B-1----:R-:W1:Y:S08]  /*08a0*/  @!P4 LDC.64 R10, c[0x0][0x390] ;  /* 0x0000e400ff0acb82 */ /* 0x002e700000000a00 */
[----:B------:R-:W3:Y:S08]  /*08b0*/  @!P6 LDC.64 R12, c[0x0][0x390] ;  /* 0x0000e400ff0ceb82 */ /* 0x000ef00000000a00 */
[----:B------:R-:W3:Y:S01]  /*08c0*/  @!P2 LDC.64 R16, c[0x0][0x390] ;  /* 0x0000e400ff10ab82 */ /* 0x000ee20000000a00 */
[----:B--2---:R-:W-:-:S02]  /*08d0*/  @!P3 IMAD R19, R94, R18, R89 ;  /* 0x000000125e13b224 */ /* 0x004fc400078e0259 */
[----:B------:R-:W-:Y:S02]  /*08e0*/  @!P4 IMAD R25, R94, R22, R89 ;  /* 0x000000165e19c224 */ /* 0x000fe400078e0259 */
[----:B0-----:R-:W-:-:S04]  /*08f0*/  @!P3 IMAD.WIDE R8, R19, 0x4, R8 ;  /* 0x000000041308b825 */ /* 0x001fc800078e0208 */
[C-C-:B------:R-:W-:Y:S02]  /*0900*/  @!P6 IMAD R27, R94.reuse, R24, R89.reuse ;  /* 0x000000185e1be224 */ /* 0x140fe400078e0259 */
[C-C-:B------:R-:W-:Y:S01]  /*0910*/  @!P5 IMAD R19, R94.reuse, R26, R89.reuse ;  /* 0x0000001a5e13d224 */ /* 0x140fe200078e0259 */
[----:B------:R-:W2:Y:S01]  /*0920*/  @!P3 LDG.E R9, desc[UR8][R8.64] ;  /* 0x000000080809b981 */ /* 0x000ea2000c1e1900 */
[----:B----4-:R-:W-:Y:S02]  /*0930*/  @!P2 IMAD R23, R94, R28, R89 ;  /* 0x0000001c5e17a224 */ /* 0x010fe400078e0259 */
[----:B-1----:R-:W-:-:S04]  /*0940*/  @!P4 IMAD.WIDE R10, R25, 0x4, R10 ;  /* 0x00000004190ac825 */ /* 0x002fc800078e020a */
[----:B---3--:R-:W-:Y:S02]  /*0950*/  @!P6 IMAD.WIDE R12, R27, 0x4, R12 ;  /* 0x000000041b0ce825 */ /* 0x008fe400078e020c */
[----:B------:R-:W3:Y:S02]  /*0960*/  @!P4 LDG.E R11, desc[UR8][R10.64] ;  /* 0x000000080a0bc981 */ /* 0x000ee4000c1e1900 */
[----:B------:R-:W-:Y:S02]  /*0970*/  @!P5 IMAD.WIDE R14, R19, 0x4, R14 ;  /* 0x00000004130ed825 */ /* 0x000fe400078e020e */
[----:B------:R-:W4:Y:S02]  /*0980*/  @!P6 LDG.E R13, desc[UR8][R12.64] ;  /* 0x000000080c0de981 */ /* 0x000f24000c1e1900 */
[----:B------:R-:W-:Y:S02]  /*0990*/  @!P2 IMAD.WIDE R16, R23, 0x4, R16 ;  /* 0x000000041710a825 */ /* 0x000fe400078e0210 */
[----:B------:R-:W4:Y:S04]  /*09a0*/  @!P5 LDG.E R15, desc[UR8][R14.64] ;  /* 0x000000080e0fd981 */ /* 0x000f28000c1e1900 */
[----:B------:R-:W4:Y:S04]  /*09b0*/  @!P2 LDG.E R17, desc[UR8][R16.64] ;  /* 0x000000081011a981 */ /* 0x000f28000c1e1900 */
[----:B------:R0:W-:Y:S04]  /*09c0*/  @P3 STS [R2+0x2c], RZ ;  /* 0x00002cff02003388 */ /* 0x0001e80000000800 */
[----:B------:R0:W-:Y:S04]  /*09d0*/  @P4 STS [R2+0x30], RZ ;  /* 0x000030ff02004388 */ /* 0x0001e80000000800 */
[----:B------:R0:W-:Y:S04]  /*09e0*/  @P6 STS [R2+0x34], RZ ;  /* 0x000034ff02006388 */ /* 0x0001e80000000800 */
[----:B------:R0:W-:Y:S04]  /*09f0*/  @P5 STS [R2+0x38], RZ ;  /* 0x000038ff02005388 */ /* 0x0001e80000000800 */
[----:B------:R0:W-:Y:S04]  /*0a00*/  @P2 STS [R2+0x3c], RZ ;  /* 0x00003cff02002388 */ /* 0x0001e80000000800 */
[----:B------:R0:W-:Y:S04]  /*0a10*/  STS [R2], R7 ;  /* 0x0000000702007388 */ /* 0x0001e80000000800 */
[----:B--2---:R0:W-:Y:S04]  /*0a20*/  @!P3 STS [R2+0x2c], R9 ;  /* 0x00002c090200b388 */ /* 0x0041e80000000800 */
[----:B---3--:R0:W-:Y:S04]  /*0a30*/  @!P4 STS [R2+0x30], R11 ;  /* 0x0000300b0200c388 */ /* 0x0081e80000000800 */
[----:B----4-:R0:W-:Y:S04]  /*0a40*/  @!P6 STS [R2+0x34], R13 ;  /* 0x0000340d0200e388 */ /* 0x0101e80000000800 */
[----:B------:R0:W-:Y:S04]  /*0a50*/  @!P5 STS [R2+0x38], R15 ;  /* 0x0000380f0200d388 */ /* 0x0001e80000000800 */
[----:B------:R0:W-:Y:S02]  /*0a60*/  @!P2 STS [R2+0x3c], R17 ;  /* 0x00003c110200a388 */ /* 0x0001e40000000800 */
.L_x_1:
[----:B------:R-:W-:Y:S05]  /*0a70*/  BSYNC.RECONVERGENT B0 ;  /* 0x0000000000007941 */ /* 0x000fea0003800200 */
.L_x_0:
[----:B-----5:R1:W-:Y:S01]  /*0a80*/  @!P0 STS [R5], R0 ;  /* 0x0000000005008388 */ /* 0x0203e20000000800 */
[C---:B------:R-:W-:Y:S01]  /*0a90*/  ISETP.GT.U32.OR P1, PT, R89.reuse, 0xf, P1 ;  /* 0x0000000f5900780c */ /* 0x040fe20000f24470 */
[----:B------:R-:W-:Y:S01]  /*0aa0*/  BSSY.RECONVERGENT B0, `(.L_x_2) ;  /* 0x0000076000007945 */ /* 0x000fe20003800200 */
[----:B------:R-:W-:Y:S01]  /*0ab0*/  IMAD R30, R89, 0x4, R4 ;  /* 0x00000004591e7824 */ /* 0x000fe200078e0204 */
[----:B------:R2:W-:Y:S01]  /*0ac0*/  @!P0 STS [R6], R3 ;  /* 0x0000000306008388 */ /* 0x0005e20000000800 */
[C---:B------:R-:W-:Y:S01]  /*0ad0*/  VIADD R87, R88.reuse, 0x1 ;  /* 0x0000000158577836 */ /* 0x040fe20000000000 */
[C---:B------:R-:W-:Y:S01]  /*0ae0*/  IADD3 R86, PT, PT, R88.reuse, 0x2, RZ ;  /* 0x0000000258567810 */ /* 0x040fe20007ffe0ff */
        /* <DEDUP_REMOVED lines=8> */
[----:B------:R-:W-:-:S02]  /*0b70*/  VIADD R79, R88, 0x9 ;  /* 0x00000009584f7836 */ /* 0x000fc40000000000 */
[C---:B------:R-:W-:Y:S02]  /*0b80*/  VIADD R78, R88.reuse, 0xa ;  /* 0x0000000a584e7836 */ /* 0x040fe40000000000 */
[C---:B------:R-:W-:Y:S02]  /*0b90*/  VIADD R76, R88.reuse, 0xc ;  /* 0x0000000c584c7836 */ /* 0x040fe40000000000 */
[C---:B------:R-:W-:Y:S02]  /*0ba0*/  VIADD R19, R88.reuse, 0xd ;  /* 0x0000000d58137836 */ /* 0x040fe40000000000 */
[----:B-1----:R-:W-:Y:S01]  /*0bb0*/  VIADD R0, R88, 0xf ;  /* 0x0000000f58007836 */ /* 0x002fe20000000000 */
[----:B--2---:R-:W-:Y:S06]  /*0bc0*/  @P1 BRA `(.L_x_3) ;  /* 0x00000004008c1947 */ /* 0x004fec0003800000 */
[----:B------:R-:W-:Y:S01]  /*0bd0*/  ISETP.GE.AND P0, PT, R94, 0x1, PT ;  /* 0x000000015e00780c */ /* 0x000fe20003f06270 */
[----:B------:R-:W-:-:S12]  /*0be0*/  IMAD.MOV.U32 R3, RZ, RZ, RZ ;  /* 0x000000ffff037224 */ /* 0x000fd800078e00ff */
[----:B------:R-:W-:Y:S05]  /*0bf0*/  @!P0 BRA `(.L_x_4) ;  /* 0x0000000400748947 */ /* 0x000fea0003800000 */
[C---:B------:R-:W-:Y:S01]  /*0c00*/  IADD3 R3, PT, PT, R94.reuse, -0x1, RZ ;  /* 0xffffffff5e037810 */ /* 0x040fe20007ffe0ff */
[----:B0-----:R-:W-:Y:S01]  /*0c10*/  IMAD R7, R89, -0x3c, R2 ;  /* 0xffffffc459077824 */ /* 0x001fe200078e0202 */
[----:B------:R-:W-:Y:S02]  /*0c20*/  LOP3.LUT R9, R94, 0xf, RZ, 0xc0, !PT ;  /* 0x0000000f5e097812 */ /* 0x000fe400078ec0ff */
[----:B------:R-:W-:Y:S02]  /*0c30*/  ISETP.GE.U32.AND P0, PT, R3, 0xf, PT ;  /* 0x0000000f0300780c */ /* 0x000fe40003f06070 */
[----:B------:R-:W-:Y:S02]  /*0c40*/  CS2R R2, SRZ ;  /* 0x0000000000027805 */ /* 0x000fe4000001ff00 */
[----:B------:R-:W-:-:S09]  /*0c50*/  ISETP.NE.AND P1, PT, R9, RZ, PT ;  /* 0x000000ff0900720c */ /* 0x000fd20003f25270 */
[----:B------:R-:W-:Y:S05]  /*0c60*/  @!P0 BRA `(.L_x_5) ;  /* 0x00000000009c8947 */ /* 0x000fea0003800000 */
[----:B------:R-:W-:Y:S01]  /*0c70*/  LOP3.LUT R2, R94, 0x7ffffff0, RZ, 0xc0, !PT ;  /* 0x7ffffff05e027812 */ /* 0x000fe200078ec0ff */
[----:B------:R-:W-:Y:S02]  /*0c80*/  IMAD.MOV.U32 R5, RZ, RZ, RZ ;  /* 0x000000ffff057224 */ /* 0x000fe400078e00ff */
[----:B------:R-:W-:-:S07]  /*0c90*/  IMAD.MOV.U32 R3, RZ, RZ, RZ ;  /* 0x000000ffff037224 */ /* 0x000fce00078e00ff */
.L_x_6:
[C---:B------:R-:W-:Y:S01]  /*0ca0*/  LEA R4, R5.reuse, R7, 0x6 ;  /* 0x0000000705047211 */ /* 0x040fe200078e30ff */
[----:B------:R-:W-:-:S04]  /*0cb0*/  VIADD R5, R5, 0x10 ;  /* 0x0000001005057836 */ /* 0x000fc80000000000 */
[----:B------:R-:W0:Y:S01]  /*0cc0*/  LDS R6, [R4] ;  /* 0x0000000004067984 */ /* 0x000e220000000800 */
[----:B------:R-:W-:-:S03]  /*0cd0*/  ISETP.NE.AND P0, PT, R5, R2, PT ;  /* 0x000000020500720c */ /* 0x000fc60003f05270 */
[----:B------:R-:W1:Y:S04]  /*0ce0*/  LDS R8, [R4+0x40] ;  /* 0x0000400004087984 */ /* 0x000e680000000800 */
[----:B------:R-:W2:Y:S04]  /*0cf0*/  LDS R10, [R4+0x80] ;  /* 0x00008000040a7984 */ /* 0x000ea80000000800 */
[----:B------:R-:W3:Y:S04]  /*0d00*/  LDS R12, [R4+0xc0] ;  /* 0x0000c000040c7984 */ /* 0x000ee80000000800 */
[----:B------:R-:W4:Y:S04]  /*0d10*/  LDS R14, [R4+0x100] ;  /* 0x00010000040e7984 */ /* 0x000f280000000800 */
[----:B------:R-:W5:Y:S04]  /*0d20*/  LDS R16, [R4+0x140] ;  /* 0x0001400004107984 */ /* 0x000f680000000800 */
[----:B------:R-:W5:Y:S04]  /*0d30*/  LDS R22, [R4+0x180] ;  /* 0x0001800004167984 */ /* 0x000f680000000800 */
[----:B------:R-:W5:Y:S04]  /*0d40*/  LDS R24, [R4+0x1c0] ;  /* 0x0001c00004187984 */ /* 0x000f680000000800 */
[----:B------:R-:W5:Y:S04]  /*0d50*/  LDS R26, [R4+0x200] ;  /* 0x00020000041a7984 */ /* 0x000f680000000800 */
[----:B------:R-:W5:Y:S01]  /*0d60*/  LDS R28, [R4+0x240] ;  /* 0x00024000041c7984 */ /* 0x000f620000000800 */
[----:B0-----:R-:W-:-:S03]  /*0d70*/  FFMA R3, R6, R6, R3 ;  /* 0x0000000606037223 */ /* 0x001fc60000000003 */
[----:B------:R-:W0:Y:S01]  /*0d80*/  LDS R6, [R4+0x280] ;  /* 0x0002800004067984 */ /* 0x000e220000000800 */
[----:B-1----:R-:W-:-:S03]  /*0d90*/  FFMA R3, R8, R8, R3 ;  /* 0x0000000808037223 */ /* 0x002fc60000000003 */
[----:B------:R-:W1:Y:S01]  /*0da0*/  LDS R8, [R4+0x2c0] ;  /* 0x0002c00004087984 */ /* 0x000e620000000800 */
[----:B--2---:R-:W-:-:S03]  /*0db0*/  FFMA R3, R10, R10, R3 ;  /* 0x0000000a0a037223 */ /* 0x004fc60000000003 */
[----:B------:R-:W2:Y:S01]  /*0dc0*/  LDS R10, [R4+0x300] ;  /* 0x00030000040a7984 */ /* 0x000ea20000000800 */
[----:B---3--:R-:W-:-:S03]  /*0dd0*/  FFMA R3, R12, R12, R3 ;  /* 0x0000000c0c037223 */ /* 0x008fc60000000003 */
[----:B------:R-:W3:Y:S01]  /*0de0*/  LDS R12, [R4+0x340] ;  /* 0x00034000040c7984 */ /* 0x000ee20000000800 */
[----:B----4-:R-:W-:-:S03]  /*0df0*/  FFMA R3, R14, R14, R3 ;  /* 0x0000000e0e037223 */ /* 0x010fc60000000003 */
[----:B------:R-:W4:Y:S01]  /*0e00*/  LDS R14, [R4+0x380] ;  /* 0x00038000040e7984 */ /* 0x000f220000000800 */
[----:B-----5:R-:W-:-:S03]  /*0e10*/  FFMA R3, R16, R16, R3 ;  /* 0x0000001010037223 */ /* 0x020fc60000000003 */
[----:B------:R-:W5:Y:S01]  /*0e20*/  LDS R16, [R4+0x3c0] ;  /* 0x0003c00004107984 */ /* 0x000f620000000800 */
[----:B------:R-:W-:-:S04]  /*0e30*/  FFMA R3, R22, R22, R3 ;  /* 0x0000001616037223 */ /* 0x000fc80000000003 */
[----:B------:R-:W-:-:S04]  /*0e40*/  FFMA R3, R24, R24, R3 ;  /* 0x0000001818037223 */ /* 0x000fc80000000003 */
[----:B------:R-:W-:-:S04]  /*0e50*/  FFMA R3, R26, R26, R3 ;  /* 0x0000001a1a037223 */ /* 0x000fc80000000003 */
[----:B------:R-:W-:-:S04]  /*0e60*/  FFMA R3, R28, R28, R3 ;  /* 0x0000001c1c037223 */ /* 0x000fc80000000003 */
[----:B0-----:R-:W-:-:S04]  /*0e70*/  FFMA R3, R6, R6, R3 ;  /* 0x0000000606037223 */ /* 0x001fc80000000003 */
[----:B-1----:R-:W-:-:S04]  /*0e80*/  FFMA R3, R8, R8, R3 ;  /* 0x0000000808037223 */ /* 0x002fc80000000003 */
[----:B--2---:R-:W-:-:S04]  /*0e90*/  FFMA R3, R10, R10, R3 ;  /* 0x0000000a0a037223 */ /* 0x004fc80000000003 */
[----:B---3--:R-:W-:-:S04]  /*0ea0*/  FFMA R3, R12, R12, R3 ;  /* 0x0000000c0c037223 */ /* 0x008fc80000000003 */
[----:B----4-:R-:W-:-:S04]  /*0eb0*/  FFMA R3, R14, R14, R3 ;  /* 0x0000000e0e037223 */ /* 0x010fc80000000003 */
[----:B-----5:R-:W-:Y:S01]  /*0ec0*/  FFMA R3, R16, R16, R3 ;  /* 0x0000001010037223 */ /* 0x020fe20000000003 */
[----:B------:R-:W-:Y:S06]  /*0ed0*/  @P0 BRA `(.L_x_6) ;  /* 0xfffffffc00700947 */ /* 0x000fec000383ffff */
.L_x_5:
[----:B------:R-:W-:Y:S05]  /*0ee0*/  @!P1 BRA `(.L_x_4) ;  /* 0x0000000000b89947 */ /* 0x000fea0003800000 */
[----:B------:R-:W-:Y:S02]  /*0ef0*/  ISETP.GE.U32.AND P0, PT, R9, 0x8, PT ;  /* 0x000000080900780c */ /* 0x000fe40003f06070 */
[----:B------:R-:W-:-:S04]  /*0f00*/  LOP3.LUT R5, R94, 0x7, RZ, 0xc0, !PT ;  /* 0x000000075e057812 */ /* 0x000fc800078ec0ff */
[----:B------:R-:W-:-:S07]  /*0f10*/  ISETP.NE.AND P1, PT, R5, RZ, PT ;  /* 0x000000ff0500720c */ /* 0x000fce0003f25270 */
[----:B------:R-:W-:Y:S06]  /*0f20*/  @!P0 BRA `(.L_x_7) ;  /* 0x0000000000488947 */ /* 0x000fec0003800000 */
[C---:B------:R-:W-:Y:S01]  /*0f30*/  IMAD R4, R2.reuse, 0x40, R7 ;  /* 0x0000004002047824 */ /* 0x040fe200078e0207 */
[----:B------:R-:W-:-:S04]  /*0f40*/  IADD3 R2, PT, PT, R2, 0x8, RZ ;  /* 0x0000000802027810 */ /* 0x000fc80007ffe0ff */
[----:B------:R-:W0:Y:S04]  /*0f50*/  LDS R6, [R4] ;  /* 0x0000000004067984 */ /* 0x000e280000000800 */
[----:B------:R-:W1:Y:S04]  /*0f60*/  LDS R8, [R4+0x40] ;  /* 0x0000400004087984 */ /* 0x000e680000000800 */
[----:B------:R-:W2:Y:S04]  /*0f70*/  LDS R10, [R4+0x80] ;  /* 0x00008000040a7984 */ /* 0x000ea80000000800 */
[----:B------:R-:W3:Y:S04]  /*0f80*/  LDS R12, [R4+0xc0] ;  /* 0x0000c000040c7984 */ /* 0x000ee80000000800 */
[----:B------:R-:W4:Y:S04]  /*0f90*/  LDS R14, [R4+0x100] ;  /* 0x00010000040e7984 */ /* 0x000f280000000800 */
[----:B------:R-:W5:Y:S04]  /*0fa0*/  LDS R16, [R4+0x140] ;  /* 0x0001400004107984 */ /* 0x000f680000000800 */
[----:B------:R-:W5:Y:S04]  /*0fb0*/  LDS R22, [R4+0x180] ;  /* 0x0001800004167984 */ /* 0x000f680000000800 */
[----:B------:R-:W5:Y:S01]  /*0fc0*/  LDS R24, [R4+0x1c0] ;  /* 0x0001c00004187984 */ /* 0x000f620000000800 */
[----:B0-----:R-:W-:-:S04]  /*0fd0*/  FFMA R3, R6, R6, R3 ;  /* 0x0000000606037223 */ /* 0x001fc80000000003 */
[----:B-1----:R-:W-:-:S04]  /*0fe0*/  FFMA R3, R8, R8, R3 ;  /* 0x0000000808037223 */ /* 0x002fc80000000003 */
[----:B--2---:R-:W-:-:S04]  /*0ff0*/  FFMA R3, R10, R10, R3 ;  /* 0x0000000a0a037223 */ /* 0x004fc80000000003 */
[----:B---3--:R-:W-:-:S04]  /*1000*/  FFMA R3, R12, R12, R3 ;  /* 0x0000000c0c037223 */ /* 0x008fc80000000003 */
[----:B----4-:R-:W-:-:S04]  /*1010*/  FFMA R3, R14, R14, R3 ;  /* 0x0000000e0e037223 */ /* 0x010fc80000000003 */
[----:B-----5:R-:W-:-:S04]  /*1020*/  FFMA R3, R16, R16, R3 ;  /* 0x0000001010037223 */ /* 0x020fc80000000003 */
[----:B------:R-:W-:-:S04]  /*1030*/  FFMA R3, R22, R22, R3 ;  /* 0x0000001616037223 */ /* 0x000fc80000000003 */
[----:B------:R-:W-:-:S07]  /*1040*/  FFMA R3, R24, R24, R3 ;  /* 0x0000001818037223 */ /* 0x000fce0000000003 */
.L_x_7:
[----:B------:R-:W-:Y:S05]  /*1050*/  @!P1 BRA `(.L_x_4) ;  /* 0x00000000005c9947 */ /* 0x000fea0003800000 */
[----:B------:R-:W-:Y:S02]  /*1060*/  ISETP.GE.U32.AND P0, PT, R5, 0x4, PT ;  /* 0x000000040500780c */ /* 0x000fe40003f06070 */
[----:B------:R-:W-:-:S04]  /*1070*/  LOP3.LUT R9, R94, 0x3, RZ, 0xc0, !PT ;  /* 0x000000035e097812 */ /* 0x000fc800078ec0ff */
[----:B------:R-:W-:-:S07]  /*1080*/  ISETP.NE.AND P1, PT, R9, RZ, PT ;  /* 0x000000ff0900720c */ /* 0x000fce0003f25270 */
[----:B------:R-:W-:Y:S06]  /*1090*/  @!P0 BRA `(.L_x_8) ;  /* 0x0000000000288947 */ /* 0x000fec0003800000 */
[C---:B------:R-:W-:Y:S02]  /*10a0*/  IMAD R4, R2.reuse, 0x40, R7 ;  /* 0x0000004002047824 */ /* 0x040fe400078e0207 */
[----:B------:R-:W-:-:S03]  /*10b0*/  VIADD R2, R2, 0x4 ;  /* 0x0000000402027836 */ /* 0x000fc60000000000 */
[----:B------:R-:W0:Y:S04]  /*10c0*/  LDS R6, [R4] ;  /* 0x0000000004067984 */ /* 0x000e280000000800 */
[----:B------:R-:W1:Y:S04]  /*10d0*/  LDS R8, [R4+0x40] ;  /* 0x0000400004087984 */ /* 0x000e680000000800 */
[----:B------:R-:W2:Y:S04]  /*10e0*/  LDS R10, [R4+0x80] ;  /* 0x00008000040a7984 */ /* 0x000ea80000000800 */
[----:B------:R-:W3:Y:S01]  /*10f0*/  LDS R12, [R4+0xc0] ;  /* 0x0000c000040c7984 */ /* 0x000ee20000000800 */
[----:B0-----:R-:W-:-:S04]  /*1100*/  FFMA R3, R6, R6, R3 ;  /* 0x0000000606037223 */ /* 0x001fc80000000003 */
[----:B-1----:R-:W-:-:S04]  /*1110*/  FFMA R3, R8, R8, R3 ;  /* 0x0000000808037223 */ /* 0x002fc80000000003 */
[----:B--2---:R-:W-:-:S04]  /*1120*/  FFMA R3, R10, R10, R3 ;  /* 0x0000000a0a037223 */ /* 0x004fc80000000003 */
[----:B---3--:R-:W-:-:S07]  /*1130*/  FFMA R3, R12, R12, R3 ;  /* 0x0000000c0c037223 */ /* 0x008fce0000000003 */
.L_x_8:
[----:B------:R-:W-:Y:S05]  /*1140*/  @!P1 BRA `(.L_x_4) ;  /* 0x0000000000209947 */ /* 0x000fea0003800000 */
[----:B------:R-:W-:-:S05]  /*1150*/  UMOV UR4, URZ ;  /* 0x000000ff00047c82 */ /* 0x000fca0008000000 */
.L_x_9:
[C---:B------:R-:W-:Y:S01]  /*1160*/  LEA R4, R2.reuse, R7, 0x6 ;  /* 0x0000000702047211 */ /* 0x040fe200078e30ff */
[----:B------:R-:W-:Y:S01]  /*1170*/  UIADD3 UR4, UPT, UPT, UR4, 0x1, URZ ;  /* 0x0000000104047890 */ /* 0x000fe2000fffe0ff */
[----:B------:R-:W-:-:S04]  /*1180*/  VIADD R2, R2, 0x1 ;  /* 0x0000000102027836 */ /* 0x000fc80000000000 */
[----:B------:R-:W0:Y:S01]  /*1190*/  LDS R4, [R4] ;  /* 0x0000000004047984 */ /* 0x000e220000000800 */
[----:B------:R-:W-:Y:S01]  /*11a0*/  ISETP.NE.AND P0, PT, R9, UR4, PT ;  /* 0x0000000409007c0c */ /* 0x000fe2000bf05270 */
[----:B0-----:R-:W-:-:S12]  /*11b0*/  FFMA R3, R4, R4, R3 ;  /* 0x0000000404037223 */ /* 0x001fd80000000003 */
[----:B------:R-:W-:Y:S05]  /*11c0*/  @P0 BRA `(.L_x_9) ;  /* 0xfffffffc00e40947 */ /* 0x000fea000383ffff */
.L_x_4:
[----:B------:R-:W1:Y:S02]  /*11d0*/  LDCU UR4, c[0x0][0x3b0] ;  /* 0x00007600ff0477ac */ /* 0x000e640008000800 */
[----:B-1----:R-:W-:-:S05]  /*11e0*/  FMUL R3, R3, UR4 ;  /* 0x0000000403037c20 */ /* 0x002fca0008400000 */
[----:B------:R1:W-:Y:S02]  /*11f0*/  STS [R30], R3 ;  /* 0x000000031e007388 */ /* 0x0003e40000000800 */
.L_x_3:
[----:B------:R-:W-:Y:S05]  /*1200*/  BSYNC.RECONVERGENT B0 ;  /* 0x0000000000007941 */ /* 0x000fea0003800200 */
.L_x_2:
[----:B------:R-:W-:Y:S01]  /*1210*/  ISETP.GE.AND P0, PT, R89, R92, PT ;  /* 0x0000005c5900720c */ /* 0x000fe20003f06270 */
[----:B------:R-:W-:Y:S01]  /*1220*/  BAR.SYNC.DEFER_BLOCKING 0x0 ;  /* 0x0000000000007b1d */ /* 0x000fe20000010000 */
[----:B0-----:R-:W-:Y:S01]  /*1230*/  IMAD.MOV.U32 R2, RZ, RZ, 0x7f7ff023 ;  /* 0x7f7ff023ff027424 */ /* 0x001fe200078e00ff */
[----:B-1----:R-:W-:Y:S01]  /*1240*/  MOV R3, 0x7f7ff023 ;  /* 0x7f7ff02300037802 */ /* 0x002fe20000000f00 */
[----:B------:R-:W-:Y:S01]  /*1250*/  IMAD.MOV.U32 R4, RZ, RZ, 0x7f7ff023 ;  /* 0x7f7ff023ff047424 */ /* 0x000fe200078e00ff */
[----:B------:R-:W-:Y:S01]  /*1260*/  MOV R6, 0x7f7ff023 ;  /* 0x7f7ff02300067802 */ /* 0x000fe20000000f00 */
[----:B------:R-:W-:Y:S01]  /*1270*/  IMAD.MOV.U32 R5, RZ, RZ, 0x7f7ff023 ;  /* 0x7f7ff023ff057424 */ /* 0x000fe200078e00ff */
[----:B------:R-:W-:Y:S01]  /*1280*/  BSSY.RECONVERGENT B0, `(.L_x_10) ;  /* 0x000028f000007945 */ /* 0x000fe20003800200 */
[----:B------:R-:W-:Y:S01]  /*1290*/  IMAD.MOV.U32 R7, RZ, RZ, 0x7f7ff023 ;  /* 0x7f7ff023ff077424 */ /* 0x000fe200078e00ff */
[----:B------:R-:W-:Y:S01]  /*12a0*/  MOV R8, 0x7f7ff023 ;  /* 0x7f7ff02300087802 */ /* 0x000fe20000000f00 */
        /* <DEDUP_REMOVED lines=9> */
[----:B------:R-:W-:Y:S06]  /*1340*/  @P0 BRA `(.L_x_11) ;  /* 0x0000002800080947 */ /* 0x000fec0003800000 */
[----:B------:R-:W-:-:S13]  /*1350*/  ISETP.GT.AND P0, PT, R94, RZ, PT ;  /* 0x000000ff5e00720c */ /* 0x000fda0003f04270 */
[----:B------:R-:W-:Y:S05]  /*1360*/  @P0 BRA `(.L_x_12) ;  /* 0x0000000800680947 */ /* 0x000fea0003800000 */
[----:B------:R-:W-:Y:S01]  /*1370*/  LEA R12, R20, R21, 0x18 ;  /* 0x00000015140c7211 */ /* 0x000fe200078ec0ff */
[----:B------:R-:W-:Y:S01]  /*1380*/  IMAD.MOV.U32 R3, RZ, RZ, 0x7f7ff023 ;  /* 0x7f7ff023ff037424 */ /* 0x000fe200078e00ff */
[----:B------:R-:W-:Y:S01]  /*1390*/  MOV R2, 0x7f7ff023 ;  /* 0x7f7ff02300027802 */ /* 0x000fe20000000f00 */
[----:B------:R-:W-:Y:S01]  /*13a0*/  IMAD.MOV.U32 R5, RZ, RZ, 0x7f7ff023 ;  /* 0x7f7ff023ff057424 */ /* 0x000fe200078e00ff */
[----:B------:R-:W-:Y:S01]  /*13b0*/  MOV R4, 0x7f7ff023 ;  /* 0x7f7ff02300047802 */ /* 0x000fe20000000f00 */
[----:B------:R-:W0:Y:S01]  /*13c0*/  LDS.128 R20, [R12+0x40] ;  /* 0x000040000c147984 */ /* 0x000e220000000c00 */
[----:B------:R-:W-:Y:S01]  /*13d0*/  MOV R6, 0x7f7ff023 ;  /* 0x7f7ff02300067802 */ /* 0x000fe20000000f00 */
[----:B------:R-:W-:Y:S01]  /*13e0*/  IMAD.MOV.U32 R7, RZ, RZ, 0x7f7ff023 ;  /* 0x7f7ff023ff077424 */ /* 0x000fe200078e00ff */
[----:B------:R-:W-:Y:S01]  /*13f0*/  MOV R8, 0x7f7ff023 ;  /* 0x7f7ff02300087802 */ /* 0x000fe20000000f00 */
[----:B------:R-:W1:Y:S01]  /*1400*/  LDS.128 R24, [R12] ;  /* 0x000000000c187984 */ /* 0x000e620000000c00 */
[----:B------:R-:W-:Y:S01]  /*1410*/  IMAD.MOV.U32 R9, RZ, RZ, 0x7f7ff023 ;  /* 0x7f7ff023ff097424 */ /* 0x000fe200078e00ff */
[----:B------:R-:W-:Y:S01]  /*1420*/  MOV R10, 0x7f7ff023 ;  /* 0x7f7ff023000a7802 */ /* 0x000fe20000000f00 */
[----:B------:R-:W-:Y:S01]  /*1430*/  IMAD.MOV.U32 R11, RZ, RZ, 0x7f7ff023 ;  /* 0x7f7ff023ff0b7424 */ /* 0x000fe200078e00ff */
[----:B------:R-:W2:Y:S01]  /*1440*/  LDS.128 R28, [R12+0x50] ;  /* 0x000050000c1c7984 */ /* 0x000ea20000000c00 */
[----:B------:R-:W-:Y:S01]  /*1450*/  IMAD.MOV.U32 R13, RZ, RZ, 0x7f7ff023 ;  /* 0x7f7ff023ff0d7424 */ /* 0x000fe200078e00ff */
[----:B------:R-:W-:Y:S01]  /*1460*/  MOV R14, 0x7f7ff023 ;  /* 0x7f7ff023000e7802 */ /* 0x000fe20000000f00 */
[----:B------:R-:W-:Y:S01]  /*1470*/  IMAD.MOV.U32 R15, RZ, RZ, 0x7f7ff023 ;  /* 0x7f7ff023ff0f7424 */ /* 0x000fe200078e00ff */
[----:B------:R-:W3:Y:S01]  /*1480*/  LDS.128 R32, [R12+0x10] ;  /* 0x000010000c207984 */ /* 0x000ee20000000c00 */
[----:B------:R-:W-:Y:S01]  /*1490*/  MOV R16, 0x7f7ff023 ;  /* 0x7f7ff02300107802 */ /* 0x000fe20000000f00 */
[----:B------:R-:W-:-:S02]  /*14a0*/  IMAD.MOV.U32 R17, RZ, RZ, 0x7f7ff023 ;  /* 0x7f7ff023ff117424 */ /* 0x000fc400078e00ff */
[----:B------:R-:W4:Y:S04]  /*14b0*/  LDS.128 R36, [R12+0x60] ;  /* 0x000060000c247984 */ /* 0x000f280000000c00 */
[----:B------:R-:W0:Y:S04]  /*14c0*/  LDS.128 R40, [R12+0x20] ;  /* 0x000020000c287984 */ /* 0x000e280000000c00 */
[----:B------:R-:W0:Y:S04]  /*14d0*/  LDS.128 R44, [R12+0x70] ;  /* 0x000070000c2c7984 */ /* 0x000e280000000c00 */
[----:B------:R5:W0:Y:S02]  /*14e0*/  LDS.128 R48, [R12+0x30] ;  /* 0x000030000c307984 */ /* 0x000a240000000c00 */
[----:B-----5:R-:W-:-:S07]  /*14f0*/  MOV R12, 0x7f7ff023 ;  /* 0x7f7ff023000c7802 */ /* 0x020fce0000000f00 */
.L_x_13:
[----:B------:R-:W5:Y:S08]  /*1500*/  LDC.64 R52, c[0x0][0x398] ;  /* 0x0000e600ff347b82 */ /* 0x000f700000000a00 */
[----:B------:R-:W1:Y:S01]  /*1510*/  LDC.64 R54, c[0x0][0x3a0] ;  /* 0x0000e800ff367b82 */ /* 0x000e620000000a00 */
[----:B-----5:R-:W-:-:S06]  /*1520*/  IMAD.WIDE R52, R89, 0x4, R52 ;  /* 0x0000000459347825 */ /* 0x020fcc00078e0234 */
[----:B------:R-:W5:Y:S01]  /*1530*/  LDG.E R52, desc[UR8][R52.64] ;  /* 0x0000000834347981 */ /* 0x000f62000c1e1900 */
[----:B-1----:R-:W-:-:S06]  /*1540*/  IMAD.WIDE R54, R89, 0x4, R54 ;  /* 0x0000000459367825 */ /* 0x002fcc00078e0236 */
[----:B------:R3:W0:Y:S01]  /*1550*/  LDG.E R54, desc[UR8][R54.64] ;  /* 0x0000000836367981 */ /* 0x000622000c1e1900 */
[----:B------:R-:W1:Y:S01]  /*1560*/  LDCU UR4, c[0x0][0x360] ;  /* 0x00006c00ff0477ac */ /* 0x000e620008000800 */
[----:B-----5:R-:W-:Y:S01]  /*1570*/  IADD3 R56, PT, PT, R24, -R52, RZ ;  /* 0x8000003418387210 */ /* 0x020fe20007ffe0ff */
[--C-:B---3--:R-:W-:Y:S01]  /*1580*/  IMAD.IADD R55, R34, 0x1, -R52.reuse ;  /* 0x0000000122377824 */ /* 0x108fe200078e0a34 */
[----:B------:R-:W-:Y:S02]  /*1590*/  IADD3 R57, PT, PT, -R52, R26, RZ ;  /* 0x0000001a34397210 */ /* 0x000fe40007ffe1ff */
[----:B------:R-:W-:Y:S01]  /*15a0*/  IABS R58, R56 ;  /* 0x00000038003a7213 */ /* 0x000fe20000000000 */
[----:B------:R-:W-:Y:S01]  /*15b0*/  IMAD.IADD R56, R25, 0x1, -R52 ;  /* 0x0000000119387824 */ /* 0x000fe200078e0a34 */
[----:B------:R-:W-:Y:S02]  /*15c0*/  IADD3 R53, PT, PT, R32, -R52, RZ ;  /* 0x8000003420357210 */ /* 0x000fe40007ffe0ff */
[----:B0-----:R-:W-:-:S02]  /*15d0*/  ISETP.GE.AND P6, PT, R54, R20, PT ;  /* 0x000000143600720c */ /* 0x001fc40003fc6270 */
[----:B------:R-:W-:Y:S02]  /*15e0*/  ISETP.GE.AND P4, PT, R54, R21, PT ;  /* 0x000000153600720c */ /* 0x000fe40003f86270 */
[----:B------:R-:W-:Y:S01]  /*15f0*/  ISETP.LE.AND P6, PT, R58, R91, !P6 ;  /* 0x0000005b3a00720c */ /* 0x000fe200077c3270 */
[----:B------:R-:W-:Y:S01]  /*1600*/  IMAD.IADD R58, R27, 0x1, -R52 ;  /* 0x000000011b3a7824 */ /* 0x000fe200078e0a34 */
[----:B------:R-:W-:Y:S02]  /*1610*/  IABS R56, R56 ;  /* 0x0000003800387213 */ /* 0x000fe40000000000 */
[----:B------:R-:W-:Y:S02]  /*1620*/  IABS R57, R57 ;  /* 0x0000003900397213 */ /* 0x000fe40000000000 */
[----:B------:R-:W-:Y:S02]  /*1630*/  IABS R62, R53 ;  /* 0x00000035003e7213 */ /* 0x000fe40000000000 */
[----:B------:R-:W-:-:S02]  /*1640*/  ISETP.LE.AND P4, PT, R56, R91, !P4 ;  /* 0x0000005b3800720c */ /* 0x000fc40006783270 */
[----:B------:R-:W-:Y:S02]  /*1650*/  IADD3 R53, PT, PT, -R52, R33, RZ ;  /* 0x0000002134357210 */ /* 0x000fe40007ffe1ff */
[----:B------:R-:W-:Y:S01]  /*1660*/  IABS R60, R58 ;  /* 0x0000003a003c7213 */ /* 0x000fe20000000000 */
[----:B------:R-:W-:Y:S01]  /*1670*/  IMAD.MOV.U32 R58, RZ, RZ, R57 ;  /* 0x000000ffff3a7224 */ /* 0x000fe200078e0039 */
[----:B------:R-:W-:Y:S01]  /*1680*/  ISETP.GE.AND P2, PT, R54, R23, PT ;  /* 0x000000173600720c */ /* 0x000fe20003f46270 */
[----:B------:R-:W-:Y:S01]  /*1690*/  IMAD.IADD R57, R40, 0x1, -R52 ;  /* 0x0000000128397824 */ /* 0x000fe200078e0a34 */
[C---:B------:R-:W-:Y:S02]  /*16a0*/  ISETP.GE.AND P3, PT, R54.reuse, R22, PT ;  /* 0x000000163600720c */ /* 0x040fe40003f66270 */
[----:B--2---:R-:W-:Y:S02]  /*16b0*/  ISETP.GE.AND P1, PT, R54, R28, PT ;  /* 0x0000001c3600720c */ /* 0x004fe40003f26270 */
[----:B------:R-:W-:-:S02]  /*16c0*/  IADD3 R56, PT, PT, -R52, R35, RZ ;  /* 0x0000002334387210 */ /* 0x000fc40007ffe1ff */
[----:B------:R-:W-:Y:S02]  /*16d0*/  FSETP.GT.AND P6, PT, R17, RZ, P6 ;  /* 0x000000ff1100720b */ /* 0x000fe400037c4000 */
[----:B------:R-:W-:Y:S02]  /*16e0*/  FSETP.GT.AND P4, PT, R16, RZ, P4 ;  /* 0x000000ff1000720b */ /* 0x000fe40002784000 */
[----:B------:R-:W-:Y:S02]  /*16f0*/  IABS R53, R53 ;  /* 0x0000003500357213 */ /* 0x000fe40000000000 */
[-C--:B------:R-:W-:Y:S02]  /*1700*/  ISETP.LE.AND P2, PT, R60, R91.reuse, !P2 ;  /* 0x0000005b3c00720c */ /* 0x080fe40005743270 */
[-C--:B------:R-:W-:Y:S02]  /*1710*/  ISETP.LE.AND P3, PT, R58, R91.reuse, !P3 ;  /* 0x0000005b3a00720c */ /* 0x080fe40005f63270 */
[----:B------:R-:W-:-:S02]  /*1720*/  ISETP.LE.AND P1, PT, R62, R91, !P1 ;  /* 0x0000005b3e00720c */ /* 0x000fc40004f23270 */
[----:B------:R-:W-:Y:S02]  /*1730*/  FSEL R17, R17, RZ, !P6 ;  /* 0x000000ff11117208 */ /* 0x000fe40007000000 */
[C---:B------:R-:W-:Y:S02]  /*1740*/  SEL R88, R89.reuse, R88, P6 ;  /* 0x0000005859587207 */ /* 0x040fe40003000000 */
[----:B------:R-:W-:Y:S02]  /*1750*/  FSEL R16, R16, RZ, !P4 ;  /* 0x000000ff10107208 */ /* 0x000fe40006000000 */
[----:B------:R-:W-:Y:S02]  /*1760*/  SEL R87, R89, R87, P4 ;  /* 0x0000005759577207 */ /* 0x000fe40002000000 */
[----:B------:R-:W-:Y:S02]  /*1770*/  IABS R60, R56 ;  /* 0x00000038003c7213 */ /* 0x000fe40000000000 */
[----:B------:R-:W-:-:S02]  /*1780*/  ISETP.GE.AND P0, PT, R54, R29, PT ;  /* 0x0000001d3600720c */ /* 0x000fc40003f06270 */
[C---:B------:R-:W-:Y:S02]  /*1790*/  ISETP.GE.AND P5, PT, R54.reuse, R30, PT ;  /* 0x0000001e3600720c */ /* 0x040fe40003fa6270 */
[C---:B------:R-:W-:Y:S02]  /*17a0*/  ISETP.GE.AND P6, PT, R54.reuse, R31, PT ;  /* 0x0000001f3600720c */ /* 0x040fe40003fc6270 */
[----:B----4-:R-:W-:Y:S02]  /*17b0*/  ISETP.GE.AND P4, PT, R54, R36, PT ;  /* 0x000000243600720c */ /* 0x010fe40003f86270 */
[----:B------:R-:W-:Y:S02]  /*17c0*/  IABS R58, R55 ;  /* 0x00000037003a7213 */ /* 0x000fe40000000000 */
[----:B------:R-:W-:Y:S02]  /*17d0*/  IABS R62, R57 ;  /* 0x00000039003e7213 */ /* 0x000fe40000000000 */
[----:B------:R-:W-:Y:S01]  /*17e0*/  MOV R56, R53 ;  /* 0x0000003500387202 */ /* 0x000fe20000000f00 */
[----:B------:R-:W-:Y:S01]  /*17f0*/  IMAD.IADD R53, R41, 0x1, -R52 ;  /* 0x0000000129357824 */ /* 0x000fe200078e0a34 */
[----:B------:R-:W-:-:S02]  /*1800*/  ISETP.LE.AND P5, PT, R58, R91, !P5 ;  /* 0x0000005b3a00720c */ /* 0x000fc40006fa3270 */
[-C--:B------:R-:W-:Y:S01]  /*1810*/  ISETP.LE.AND P0, PT, R56, R91.reuse, !P0 ;  /* 0x0000005b3800720c */ /* 0x080fe20004703270 */
[----:B------:R-:W-:Y:S01]  /*1820*/  IMAD.IADD R56, R43, 0x1, -R52 ;  /* 0x000000012b387824 */ /* 0x000fe200078e0a34 */
[-C--:B------:R-:W-:Y:S02]  /*1830*/  ISETP.LE.AND P6, PT, R60, R91.reuse, !P6 ;  /* 0x0000005b3c00720c */ /* 0x080fe400077c3270 */
[----:B------:R-:W-:Y:S02]  /*1840*/  ISETP.LE.AND P4, PT, R62, R91, !P4 ;  /* 0x0000005b3e00720c */ /* 0x000fe40006783270 */
[----:B------:R-:W-:Y:S02]  /*1850*/  IADD3 R55, PT, PT, -R52, R42, RZ ;  /* 0x0000002a34377210 */ /* 0x000fe40007ffe1ff */
[----:B------:R-:W-:Y:S02]  /*1860*/  FSETP.GT.AND P3, PT, R15, RZ, P3 ;  /* 0x000000ff0f00720b */ /* 0x000fe40001f64000 */
[----:B------:R-:W-:-:S02]  /*1870*/  FSETP.GT.AND P2, PT, R14, RZ, P2 ;  /* 0x000000ff0e00720b */ /* 0x000fc40001744000 */
[----:B------:R-:W-:Y:S02]  /*1880*/  FSETP.GT.AND P1, PT, R13, RZ, P1 ;  /* 0x000000ff0d00720b */ /* 0x000fe40000f24000 */
[----:B------:R-:W-:Y:S02]  /*1890*/  FSETP.GT.AND P0, PT, R12, RZ, P0 ;  /* 0x000000ff0c00720b */ /* 0x000fe40000704000 */
[----:B------:R-:W-:Y:S02]  /*18a0*/  FSETP.GT.AND P5, PT, R11, RZ, P5 ;  /* 0x000000ff0b00720b */ /* 0x000fe40002fa4000 */
[----:B------:R-:W-:Y:S02]  /*18b0*/  FSETP.GT.AND P6, PT, R10, RZ, P6 ;  /* 0x000000ff0a00720b */ /* 0x000fe400037c4000 */
[----:B------:R-:W-:Y:S02]  /*18c0*/  FSETP.GT.AND P4, PT, R9, RZ, P4 ;  /* 0x000000ff0900720b */ /* 0x000fe40002784000 */
[----:B------:R-:W-:-:S02]  /*18d0*/  IABS R55, R55 ;  /* 0x0000003700377213 */ /* 0x000fc40000000000 */
[----:B------:R-:W-:Y:S02]  /*18e0*/  IABS R53, R53 ;  /* 0x0000003500357213 */ /* 0x000fe40000000000 */
[----:B------:R-:W-:Y:S02]  /*18f0*/  FSEL R15, R15, RZ, !P3 ;  /* 0x000000ff0f0f7208 */ /* 0x000fe40005800000 */
[C---:B------:R-:W-:Y:S02]  /*1900*/  SEL R86, R89.reuse, R86, P3 ;  /* 0x0000005659567207 */ /* 0x040fe40001800000 */
[----:B------:R-:W-:Y:S02]  /*1910*/  FSEL R14, R14, RZ, !P2 ;  /* 0x000000ff0e0e7208 */ /* 0x000fe40005000000 */
[----:B------:R-:W-:Y:S02]  /*1920*/  SEL R85, R89, R85, P2 ;  /* 0x0000005559557207 */ /* 0x000fe40001000000 */
[----:B------:R-:W-:-:S02]  /*1930*/  FSEL R13, R13, RZ, !P1 ;  /* 0x000000ff0d0d7208 */ /* 0x000fc40004800000 */
[C---:B------:R-:W-:Y:S02]  /*1940*/  SEL R84, R89.reuse, R84, P1 ;  /* 0x0000005459547207 */ /* 0x040fe40000800000 */
[----:B------:R-:W-:Y:S02]  /*1950*/  FSEL R12, R12, RZ, !P0 ;  /* 0x000000ff0c0c7208 */ /* 0x000fe40004000000 */
[----:B------:R-:W-:Y:S02]  /*1960*/  SEL R83, R89, R83, P0 ;  /* 0x0000005359537207 */ /* 0x000fe40000000000 */
[----:B------:R-:W-:Y:S02]  /*1970*/  FSEL R11, R11, RZ, !P5 ;  /* 0x000000ff0b0b7208 */ /* 0x000fe40006800000 */
[----:B------:R-:W-:Y:S02]  /*1980*/  SEL R82, R89, R82, P5 ;  /* 0x0000005259527207 */ /* 0x000fe40002800000 */
[----:B------:R-:W-:-:S02]  /*1990*/  FSEL R10, R10, RZ, !P6 ;  /* 0x000000ff0a0a7208 */ /* 0x000fc40007000000 */
[----:B------:R-:W-:Y:S02]  /*19a0*/  SEL R81, R89, R81, P6 ;  /* 0x0000005159517207 */ /* 0x000fe40003000000 */
[----:B------:R-:W-:Y:S01]  /*19b0*/  IABS R58, R56 ;  /* 0x00000038003a7213 */ /* 0x000fe20000000000 */
[----:B------:R-:W-:Y:S01]  /*19c0*/  IMAD.MOV.U32 R56, RZ, RZ, R55 ;  /* 0x000000ffff387224 */ /* 0x000fe200078e0037 */
[----:B------:R-:W-:Y:S02]  /*19d0*/  FSEL R9, R9, RZ, !P4 ;  /* 0x000000ff09097208 */ /* 0x000fe40006000000 */
[----:B------:R-:W-:Y:S02]  /*19e0*/  SEL R80, R89, R80, P4 ;  /* 0x0000005059507207 */ /* 0x000fe40002000000 */
[C---:B------:R-:W-:Y:S02]  /*19f0*/  ISETP.GE.AND P3, PT, R54.reuse, R37, PT ;  /* 0x000000253600720c */ /* 0x040fe40003f66270 */
[----:B------:R-:W-:-:S02]  /*1a00*/  ISETP.GE.AND P2, PT, R54, R38, PT ;  /* 0x000000263600720c */ /* 0x000fc40003f46270 */
[C---:B------:R-:W-:Y:S02]  /*1a10*/  ISETP.GE.AND P1, PT, R54.reuse, R39, PT ;  /* 0x000000273600720c */ /* 0x040fe40003f26270 */
[C---:B------:R-:W-:Y:S02]  /*1a20*/  ISETP.GE.AND P0, PT, R54.reuse, R44, PT ;  /* 0x0000002c3600720c */ /* 0x040fe40003f06270 */
[C---:B------:R-:W-:Y:S02]  /*1a30*/  ISETP.GE.AND P5, PT, R54.reuse, R45, PT ;  /* 0x0000002d3600720c */ /* 0x040fe40003fa6270 */
[C---:B------:R-:W-:Y:S02]  /*1a40*/  ISETP.GE.AND P6, PT, R54.reuse, R46, PT ;  /* 0x0000002e3600720c */ /* 0x040fe40003fc6270 */
[----:B------:R-:W-:Y:S02]  /*1a50*/  ISETP.GE.AND P4, PT, R54, R47, PT ;  /* 0x0000002f3600720c */ /* 0x000fe40003f86270 */
[----:B------:R-:W-:-:S02]  /*1a60*/  MOV R54, R53 ;  /* 0x0000003500367202 */ /* 0x000fc40000000f00 */
[----:B------:R-:W-:Y:S02]  /*1a70*/  IADD3 R53, PT, PT, R48, -R52, RZ ;  /* 0x8000003430357210 */ /* 0x000fe40007ffe0ff */
[-C--:B------:R-:W-:Y:S02]  /*1a80*/  ISETP.LE.AND P2, PT, R56, R91.reuse, !P2 ;  /* 0x0000005b3800720c */ /* 0x080fe40005743270 */
[----:B------:R-:W-:Y:S02]  /*1a90*/  ISETP.LE.AND P3, PT, R54, R91, !P3 ;  /* 0x0000005b3600720c */ /* 0x000fe40005f63270 */
[----:B------:R-:W-:Y:S01]  /*1aa0*/  IABS R56, R53 ;  /* 0x0000003500387213 */ /* 0x000fe20000000000 */
[--C-:B------:R-:W-:Y:S01]  /*1ab0*/  IMAD.IADD R53, R49, 0x1, -R52.reuse ;  /* 0x0000000131357824 */ /* 0x100fe200078e0a34 */
[----:B------:R-:W-:Y:S01]  /*1ac0*/  IADD3 R54, PT, PT, -R52, R50, RZ ;  /* 0x0000003234367210 */ /* 0x000fe20007ffe1ff */
[----:B------:R-:W-:Y:S01]  /*1ad0*/  IMAD.IADD R52, R51, 0x1, -R52 ;  /* 0x0000000133347824 */ /* 0x000fe200078e0a34 */
[----:B------:R-:W-:-:S02]  /*1ae0*/  ISETP.LE.AND P0, PT, R56, R91, !P0 ;  /* 0x0000005b3800720c */ /* 0x000fc40004703270 */
[----:B------:R-:W-:Y:S02]  /*1af0*/  IABS R53, R53 ;  /* 0x0000003500357213 */ /* 0x000fe40000000000 */
[----:B------:R-:W-:Y:S02]  /*1b00*/  IABS R55, R52 ;  /* 0x0000003400377213 */ /* 0x000fe40000000000 */
[----:B------:R-:W-:Y:S02]  /*1b10*/  IABS R54, R54 ;  /* 0x0000003600367213 */ /* 0x000fe40000000000 */
[----:B------:R-:W-:Y:S01]  /*1b20*/  MOV R52, R53 ;  /* 0x0000003500347202 */ /* 0x000fe20000000f00 */
[----:B------:R-:W-:Y:S01]  /*1b30*/  IMAD.MOV.U32 R56, RZ, RZ, R55 ;  /* 0x000000ffff387224 */ /* 0x000fe200078e0037 */
[-C--:B------:R-:W-:Y:S02]  /*1b40*/  ISETP.LE.AND P1, PT, R58, R91.reuse, !P1 ;  /* 0x0000005b3a00720c */ /* 0x080fe40004f23270 */
[----:B------:R-:W-:-:S02]  /*1b50*/  ISETP.LE.AND P5, PT, R52, R91, !P5 ;  /* 0x0000005b3400720c */ /* 0x000fc40006fa3270 */
[-C--:B------:R-:W-:Y:S02]  /*1b60*/  ISETP.LE.AND P6, PT, R54, R91.reuse, !P6 ;  /* 0x0000005b3600720c */ /* 0x080fe400077c3270 */
[----:B------:R-:W-:Y:S02]  /*1b70*/  ISETP.LE.AND P4, PT, R56, R91, !P4 ;  /* 0x0000005b3800720c */ /* 0x000fe40006783270 */
[----:B------:R-:W-:Y:S02]  /*1b80*/  FSETP.GT.AND P3, PT, R8, RZ, P3 ;  /* 0x000000ff0800720b */ /* 0x000fe40001f64000 */
[----:B------:R-:W-:Y:S02]  /*1b90*/  FSETP.GT.AND P2, PT, R7, RZ, P2 ;  /* 0x000000ff0700720b */ /* 0x000fe40001744000 */
[----:B------:R-:W-:Y:S02]  /*1ba0*/  FSETP.GT.AND P1, PT, R6, RZ, P1 ;  /* 0x000000ff0600720b */ /* 0x000fe40000f24000 */
[----:B------:R-:W-:-:S02]  /*1bb0*/  FSETP.GT.AND P0, PT, R5, RZ, P0 ;  /* 0x000000ff0500720b */ /* 0x000fc40000704000 */
[----:B------:R-:W-:Y:S02]  /*1bc0*/  FSETP.GT.AND P5, PT, R4, RZ, P5 ;  /* 0x000000ff0400720b */ /* 0x000fe40002fa4000 */
[----:B------:R-:W-:Y:S02]  /*1bd0*/  FSETP.GT.AND P6, PT, R3, RZ, P6 ;  /* 0x000000ff0300720b */ /* 0x000fe400037c4000 */
[----:B------:R-:W-:Y:S02]  /*1be0*/  FSETP.GT.AND P4, PT, R2, RZ, P4 ;  /* 0x000000ff0200720b */ /* 0x000fe40002784000 */
[C---:B------:R-:W-:Y:S02]  /*1bf0*/  SEL R79, R89.reuse, R79, P3 ;  /* 0x0000004f594f7207 */ /* 0x040fe40001800000 */
[C---:B------:R-:W-:Y:S02]  /*1c00*/  SEL R78, R89.reuse, R78, P2 ;  /* 0x0000004e594e7207 */ /* 0x040fe40001000000 */
[----:B------:R-:W-:-:S02]  /*1c10*/  SEL R77, R89, R77, P1 ;  /* 0x0000004d594d7207 */ /* 0x000fc40000800000 */
[C---:B------:R-:W-:Y:S02]  /*1c20*/  SEL R76, R89.reuse, R76, P0 ;  /* 0x0000004c594c7207 */ /* 0x040fe40000000000 */
[C---:B------:R-:W-:Y:S02]  /*1c30*/  SEL R19, R89.reuse, R19, P5 ;  /* 0x0000001359137207 */ /* 0x040fe40002800000 */
[C---:B------:R-:W-:Y:S02]  /*1c40*/  SEL R18, R89.reuse, R18, P6 ;  /* 0x0000001259127207 */ /* 0x040fe40003000000 */
[C---:B------:R-:W-:Y:S02]  /*1c50*/  SEL R0, R89.reuse, R0, P4 ;  /* 0x0000000059007207 */ /* 0x040fe40002000000 */
[----:B-1----:R-:W-:Y:S02]  /*1c60*/  IADD3 R89, PT, PT, R89, UR4, RZ ;  /* 0x0000000459597c10 */ /* 0x002fe4000fffe0ff */
[----:B------:R-:W-:-:S02]  /*1c70*/  FSEL R8, R8, RZ, !P3 ;  /* 0x000000ff08087208 */ /* 0x000fc40005800000 */
[----:B------:R-:W-:Y:S02]  /*1c80*/  ISETP.GE.AND P3, PT, R89, R92, PT ;  /* 0x0000005c5900720c */ /* 0x000fe40003f66270 */
[----:B------:R-:W-:Y:S02]  /*1c90*/  FSEL R7, R7, RZ, !P2 ;  /* 0x000000ff07077208 */ /* 0x000fe40005000000 */
[----:B------:R-:W-:Y:S02]  /*1ca0*/  FSEL R6, R6, RZ, !P1 ;  /* 0x000000ff06067208 */ /* 0x000fe40004800000 */
[----:B------:R-:W-:Y:S02]  /*1cb0*/  FSEL R5, R5, RZ, !P0 ;  /* 0x000000ff05057208 */ /* 0x000fe40004000000 */
[----:B------:R-:W-:Y:S02]  /*1cc0*/  FSEL R4, R4, RZ, !P5 ;  /* 0x000000ff04047208 */ /* 0x000fe40006800000 */
[----:B------:R-:W-:-:S02]  /*1cd0*/  FSEL R3, R3, RZ, !P6 ;  /* 0x000000ff03037208 */ /* 0x000fc40007000000 */
[----:B------:R-:W-:Y:S01]  /*1ce0*/  FSEL R2, R2, RZ, !P4 ;  /* 0x000000ff02027208 */ /* 0x000fe20006000000 */
[----:B------:R-:W-:Y:S06]  /*1cf0*/  @!P3 BRA `(.L_x_13) ;  /* 0xfffffff80000b947 */ /* 0x000fec000383ffff */
[----:B------:R-:W-:Y:S05]  /*1d00*/  BRA `(.L_x_11) ;  /* 0x0000001c00987947 */ /* 0x000fea0003800000 */
.L_x_12:
[----:B------:R-:W-:Y:S01]  /*1d10*/  LEA R12, R20, R21, 0x18 ;  /* 0x00000015140c7211 */ /* 0x000fe200078ec0ff */
[----:B------:R-:W-:Y:S01]  /*1d20*/  IMAD.MOV.U32 R2, RZ, RZ, 0x7f7ff023 ;  /* 0x7f7ff023ff027424 */ /* 0x000fe200078e00ff */
[----:B------:R-:W-:Y:S01]  /*1d30*/  MOV R3, 0x7f7ff023 ;  /* 0x7f7ff02300037802 */ /* 0x000fe20000000f00 */
[----:B------:R-:W-:Y:S01]  /*1d40*/  IMAD.MOV.U32 R4, RZ, RZ, 0x7f7ff023 ;  /* 0x7f7ff023ff047424 */ /* 0x000fe200078e00ff */
[----:B------:R-:W-:Y:S01]  /*1d50*/  MOV R5, 0x7f7ff023 ;  /* 0x7f7ff02300057802 */ /* 0x000fe20000000f00 */
[----:B------:R-:W0:Y:S01]  /*1d60*/  LDS.128 R20, [R12+0x40] ;  /* 0x000040000c147984 */ /* 0x000e220000000c00 */
[----:B------:R-:W-:Y:S01]  /*1d70*/  IMAD.MOV.U32 R6, RZ, RZ, 0x7f7ff023 ;  /* 0x7f7ff023ff067424 */ /* 0x000fe200078e00ff */
[----:B------:R-:W-:Y:S01]  /*1d80*/  MOV R7, 0x7f7ff023 ;  /* 0x7f7ff02300077802 */ /* 0x000fe20000000f00 */
[----:B------:R-:W-:Y:S01]  /*1d90*/  IMAD.MOV.U32 R8, RZ, RZ, 0x7f7ff023 ;  /* 0x7f7ff023ff087424 */ /* 0x000fe200078e00ff */
[----:B------:R-:W1:Y:S01]  /*1da0*/  LDS.128 R24, [R12] ;  /* 0x000000000c187984 */ /* 0x000e620000000c00 */
[----:B------:R-:W-:Y:S01]  /*1db0*/  MOV R9, 0x7f7ff023 ;  /* 0x7f7ff02300097802 */ /* 0x000fe20000000f00 */
[----:B------:R-:W-:Y:S01]  /*1dc0*/  IMAD.MOV.U32 R10, RZ, RZ, 0x7f7ff023 ;  /* 0x7f7ff023ff0a7424 */ /* 0x000fe200078e00ff */
[----:B------:R-:W-:Y:S01]  /*1dd0*/  MOV R11, 0x7f7ff023 ;  /* 0x7f7ff023000b7802 */ /* 0x000fe20000000f00 */
[----:B------:R-:W2:Y:S01]  /*1de0*/  LDS.128 R28, [R12+0x50] ;  /* 0x000050000c1c7984 */ /* 0x000ea20000000c00 */
[----:B------:R-:W-:Y:S01]  /*1df0*/  MOV R13, 0x7f7ff023 ;  /* 0x7f7ff023000d7802 */ /* 0x000fe20000000f00 */
[----:B------:R-:W-:Y:S01]  /*1e00*/  IMAD.MOV.U32 R14, RZ, RZ, 0x7f7ff023 ;  /* 0x7f7ff023ff0e7424 */ /* 0x000fe200078e00ff */
[----:B------:R-:W-:Y:S01]  /*1e10*/  MOV R15, 0x7f7ff023 ;  /* 0x7f7ff023000f7802 */ /* 0x000fe20000000f00 */
[----:B------:R-:W3:Y:S01]  /*1e20*/  LDS.128 R32, [R12+0x10] ;  /* 0x000010000c207984 */ /* 0x000ee20000000c00 */
[----:B------:R-:W-:Y:S01]  /*1e30*/  IMAD.MOV.U32 R16, RZ, RZ, 0x7f7ff023 ;  /* 0x7f7ff023ff107424 */ /* 0x000fe200078e00ff */
[----:B------:R-:W-:-:S02]  /*1e40*/  MOV R17, 0x7f7ff023 ;  /* 0x7f7ff02300117802 */ /* 0x000fc40000000f00 */
[----:B------:R-:W4:Y:S04]  /*1e50*/  LDS.128 R36, [R12+0x60] ;  /* 0x000060000c247984 */ /* 0x000f280000000c00 */
[----:B------:R-:W0:Y:S04]  /*1e60*/  LDS.128 R40, [R12+0x20] ;  /* 0x000020000c287984 */ /* 0x000e280000000c00 */
[----:B------:R-:W0:Y:S04]  /*1e70*/  LDS.128 R44, [R12+0x70] ;  /* 0x000070000c2c7984 */ /* 0x000e280000000c00 */
[----:B------:R5:W0:Y:S02]  /*1e80*/  LDS.128 R48, [R12+0x30] ;  /* 0x000030000c307984 */ /* 0x000a240000000c00 */
[----:B-----5:R-:W-:-:S07]  /*1e90*/  IMAD.MOV.U32 R12, RZ, RZ, 0x7f7ff023 ;  /* 0x7f7ff023ff0c7424 */ /* 0x020fce00078e00ff */
.L_x_18:
[----:B------:R-:W5:Y:S08]  /*1ea0*/  LDC.64 R54, c[0x0][0x398] ;  /* 0x0000e600ff367b82 */ /* 0x000f700000000a00 */
[----:B------:R-:W1:Y:S01]  /*1eb0*/  LDC.64 R56, c[0x0][0x3a0] ;  /* 0x0000e800ff387b82 */ /* 0x000e620000000a00 */
[----:B-----5:R-:W-:-:S05]  /*1ec0*/  IMAD.WIDE R54, R89, 0x4, R54 ;  /* 0x0000000459367825 */ /* 0x020fca00078e0236 */
[----:B------:R-:W5:Y:S01]  /*1ed0*/  LDG.E R53, desc[UR8][R54.64] ;  /* 0x0000000836357981 */ /* 0x000f62000c1e1900 */
[----:B-1----:R-:W-:-:S05]  /*1ee0*/  IMAD.WIDE R56, R89, 0x4, R56 ;  /* 0x0000000459387825 */ /* 0x002fca00078e0238 */
[----:B------:R-:W0:Y:S01]  /*1ef0*/  LDG.E R52, desc[UR8][R56.64] ;  /* 0x0000000838347981 */ /* 0x000e22000c1e1900 */
[----:B------:R-:W-:Y:S01]  /*1f00*/  HFMA2 R126, -RZ, RZ, 0, 0 ;  /* 0x00000000ff7e7431 */ /* 0x000fe200000001ff */
[----:B------:R-:W-:Y:S02]  /*1f10*/  CS2R R118, SRZ ;  /* 0x0000000000767805 */ /* 0x000fe4000001ff00 */
[----:B------:R-:W-:Y:S02]  /*1f20*/  CS2R R116, SRZ ;  /* 0x0000000000747805 */ /* 0x000fe4000001ff00 */
[----:B------:R-:W-:Y:S02]  /*1f30*/  CS2R R114, SRZ ;  /* 0x0000000000727805 */ /* 0x000fe4000001ff00 */
[----:B------:R-:W-:Y:S01]  /*1f40*/  CS2R R112, SRZ ;  /* 0x0000000000707805 */ /* 0x000fe2000001ff00 */
[----:B------:R-:W-:Y:S01]  /*1f50*/  IMAD.MOV.U32 R120, RZ, RZ, RZ ;  /* 0x000000ffff787224 */ /* 0x000fe200078e00ff */
[----:B------:R-:W-:-:S02]  /*1f60*/  CS2R R110, SRZ ;  /* 0x00000000006e7805 */ /* 0x000fc4000001ff00 */
[----:B------:R-:W-:Y:S02]  /*1f70*/  CS2R R108, SRZ ;  /* 0x00000000006c7805 */ /* 0x000fe4000001ff00 */
[----:B------:R-:W-:Y:S02]  /*1f80*/  CS2R R106, SRZ ;  /* 0x00000000006a7805 */ /* 0x000fe4000001ff00 */
[----:B------:R-:W-:Y:S01]  /*1f90*/  MOV R105, RZ ;  /* 0x000000ff00697202 */ /* 0x000fe20000000f00 */
[--C-:B-----5:R-:W-:Y:S01]  /*1fa0*/  IMAD.IADD R58, R24, 0x1, -R53.reuse ;  /* 0x00000001183a7824 */ /* 0x120fe200078e0a35 */
[----:B------:R-:W-:Y:S01]  /*1fb0*/  IADD3 R54, PT, PT, -R53, R27, RZ ;  /* 0x0000001b35367210 */ /* 0x000fe20007ffe1ff */
[--C-:B------:R-:W-:Y:S02]  /*1fc0*/  IMAD.IADD R59, R26, 0x1, -R53.reuse ;  /* 0x000000011a3b7824 */ /* 0x100fe400078e0a35 */
[----:B---3--:R-:W-:Y:S01]  /*1fd0*/  IMAD.IADD R55, R32, 0x1, -R53 ;  /* 0x0000000120377824 */ /* 0x008fe200078e0a35 */
[----:B------:R-:W-:-:S02]  /*1fe0*/  IABS R60, R58 ;  /* 0x0000003a003c7213 */ /* 0x000fc40000000000 */
[----:B------:R-:W-:Y:S02]  /*1ff0*/  IADD3 R58, PT, PT, -R53, R25, RZ ;  /* 0x00000019353a7210 */ /* 0x000fe40007ffe1ff */
[----:B0-----:R-:W-:Y:S02]  /*2000*/  ISETP.GE.AND P0, PT, R52, R20, PT ;  /* 0x000000143400720c */ /* 0x001fe40003f06270 */
[----:B------:R-:W-:Y:S02]  /*2010*/  IABS R56, R58 ;  /* 0x0000003a00387213 */ /* 0x000fe40000000000 */
[----:B------:R-:W-:Y:S02]  /*2020*/  ISETP.LE.AND P1, PT, R60, R91, !P0 ;  /* 0x0000005b3c00720c */ /* 0x000fe40004723270 */
[----:B------:R-:W-:Y:S02]  /*2030*/  ISETP.GE.AND P0, PT, R52, R21, PT ;  /* 0x000000153400720c */ /* 0x000fe40003f06270 */
[----:B------:R-:W-:-:S02]  /*2040*/  P2R R104, PR, RZ, 0x2 ;  /* 0x00000002ff687803 */ /* 0x000fc40000000000 */
[----:B------:R-:W-:Y:S02]  /*2050*/  ISETP.LE.AND P0, PT, R56, R91, !P0 ;  /* 0x0000005b3800720c */ /* 0x000fe40004703270 */
[----:B------:R-:W-:Y:S02]  /*2060*/  IABS R58, R59 ;  /* 0x0000003b003a7213 */ /* 0x000fe40000000000 */
[----:B------:R-:W-:Y:S02]  /*2070*/  ISETP.GE.AND P1, PT, R52, R22, PT ;  /* 0x000000163400720c */ /* 0x000fe40003f26270 */
[----:B------:R-:W-:Y:S02]  /*2080*/  P2R R103, PR, RZ, 0x1 ;  /* 0x00000001ff677803 */ /* 0x000fe40000000000 */
[----:B------:R-:W-:Y:S02]  /*2090*/  IABS R56, R54 ;  /* 0x0000003600387213 */ /* 0x000fe40000000000 */
[----:B------:R-:W-:-:S02]  /*20a0*/  ISETP.LE.AND P1, PT, R58, R91, !P1 ;  /* 0x0000005b3a00720c */ /* 0x000fc40004f23270 */
[----:B------:R-:W-:Y:S02]  /*20b0*/  ISETP.GE.AND P0, PT, R52, R23, PT ;  /* 0x000000173400720c */ /* 0x000fe40003f06270 */
[----:B------:R-:W-:Y:S02]  /*20c0*/  P2R R102, PR, RZ, 0x2 ;  /* 0x00000002ff667803 */ /* 0x000fe40000000000 */
[----:B------:R-:W-:Y:S02]  /*20d0*/  ISETP.LE.AND P0, PT, R56, R91, !P0 ;  /* 0x0000005b3800720c */ /* 0x000fe40004703270 */
[----:B------:R-:W-:Y:S01]  /*20e0*/  IABS R58, R55 ;  /* 0x00000037003a7213 */ /* 0x000fe20000000000 */
[----:B------:R-:W-:Y:S01]  /*20f0*/  IMAD.IADD R55, R34, 0x1, -R53 ;  /* 0x0000000122377824 */ /* 0x000fe200078e0a35 */
[----:B--2---:R-:W-:Y:S02]  /*2100*/  ISETP.GE.AND P1, PT, R52, R28, PT ;  /* 0x0000001c3400720c */ /* 0x004fe40003f26270 */
[----:B------:R-:W-:-:S02]  /*2110*/  P2R R101, PR, RZ, 0x1 ;  /* 0x00000001ff657803 */ /* 0x000fc40000000000 */
[----:B------:R-:W-:Y:S02]  /*2120*/  ISETP.LE.AND P0, PT, R58, R91, !P1 ;  /* 0x0000005b3a00720c */ /* 0x000fe40004f03270 */
[----:B------:R-:W-:Y:S02]  /*2130*/  IADD3 R54, PT, PT, -R53, R33, RZ ;  /* 0x0000002135367210 */ /* 0x000fe40007ffe1ff */
[----:B------:R-:W-:Y:S02]  /*2140*/  P2R R100, PR, RZ, 0x1 ;  /* 0x00000001ff647803 */ /* 0x000fe40000000000 */
[----:B------:R-:W-:Y:S01]  /*2150*/  IABS R58, R55 ;  /* 0x00000037003a7213 */ /* 0x000fe20000000000 */
[----:B------:R-:W-:Y:S01]  /*2160*/  IMAD.IADD R55, R40, 0x1, -R53 ;  /* 0x0000000128377824 */ /* 0x000fe200078e0a35 */
[----:B------:R-:W-:Y:S02]  /*2170*/  ISETP.GE.AND P0, PT, R52, R30, PT ;  /* 0x0000001e3400720c */ /* 0x000fe40003f06270 */
[----:B------:R-:W-:-:S02]  /*2180*/  IABS R56, R54 ;  /* 0x0000003600387213 */ /* 0x000fc40000000000 */
[----:B------:R-:W-:Y:S02]  /*2190*/  ISETP.GE.AND P1, PT, R52, R29, PT ;  /* 0x0000001d3400720c */ /* 0x000fe40003f26270 */
[----:B------:R-:W-:Y:S02]  /*21a0*/  ISETP.LE.AND P0, PT, R58, R91, !P0 ;  /* 0x0000005b3a00720c */ /* 0x000fe40004703270 */
[----:B------:R-:W-:Y:S02]  /*21b0*/  IADD3 R54, PT, PT, -R53, R35, RZ ;  /* 0x0000002335367210 */ /* 0x000fe40007ffe1ff */
[----:B------:R-:W-:Y:S02]  /*21c0*/  ISETP.LE.AND P1, PT, R56, R91, !P1 ;  /* 0x0000005b3800720c */ /* 0x000fe40004f23270 */
[----:B------:R-:W-:Y:S02]  /*21d0*/  P2R R98, PR, RZ, 0x1 ;  /* 0x00000001ff627803 */ /* 0x000fe40000000000 */
[----:B------:R-:W-:-:S02]  /*21e0*/  IABS R56, R54 ;  /* 0x0000003600387213 */ /* 0x000fc40000000000 */
[----:B------:R-:W-:Y:S02]  /*21f0*/  ISETP.GE.AND P0, PT, R52, R31, PT ;  /* 0x0000001f3400720c */ /* 0x000fe40003f06270 */
[----:B------:R-:W-:Y:S02]  /*2200*/  IADD3 R54, PT, PT, -R53, R41, RZ ;  /* 0x0000002935367210 */ /* 0x000fe40007ffe1ff */
[----:B------:R-:W-:Y:S02]  /*2210*/  ISETP.LE.AND P0, PT, R56, R91, !P0 ;  /* 0x0000005b3800720c */ /* 0x000fe40004703270 */
[----:B------:R-:W-:Y:S01]  /*2220*/  IABS R57, R55 ;  /* 0x0000003700397213 */ /* 0x000fe20000000000 */
[----:B------:R-:W-:Y:S01]  /*2230*/  IMAD.IADD R55, R42, 0x1, -R53 ;  /* 0x000000012a377824 */ /* 0x000fe200078e0a35 */
[----:B------:R-:W-:Y:S02]  /*2240*/  IABS R56, R54 ;  /* 0x0000003600387213 */ /* 0x000fe40000000000 */
[----:B------:R-:W-:-:S02]  /*2250*/  P2R R97, PR, RZ, 0x1 ;  /* 0x00000001ff617803 */ /* 0x000fc40000000000 */
[----:B------:R-:W-:Y:S02]  /*2260*/  MOV R54, R57 ;  /* 0x0000003900367202 */ /* 0x000fe40000000f00 */
[----:B----4-:R-:W-:Y:S02]  /*2270*/  ISETP.GE.AND P0, PT, R52, R36, PT ;  /* 0x000000243400720c */ /* 0x010fe40003f06270 */
[----:B------:R-:W-:Y:S02]  /*2280*/  IABS R57, R55 ;  /* 0x0000003700397213 */ /* 0x000fe40000000000 */
[----:B------:R-:W-:Y:S01]  /*2290*/  ISETP.LE.AND P0, PT, R54, R91, !P0 ;  /* 0x0000005b3600720c */ /* 0x000fe20004703270 */
[----:B------:R-:W-:Y:S01]  /*22a0*/  IMAD.IADD R54, R43, 0x1, -R53 ;  /* 0x000000012b367824 */ /* 0x000fe200078e0a35 */
[----:B------:R-:W-:Y:S02]  /*22b0*/  IADD3 R55, PT, PT, R48, -R53, RZ ;  /* 0x8000003530377210 */ /* 0x000fe40007ffe0ff */
[----:B------:R-:W-:-:S02]  /*22c0*/  P2R R96, PR, RZ, 0x1 ;  /* 0x00000001ff607803 */ /* 0x000fc40000000000 */
[----:B------:R-:W-:Y:S02]  /*22d0*/  ISETP.GE.AND P0, PT, R52, R37, PT ;  /* 0x000000253400720c */ /* 0x000fe40003f06270 */
[----:B------:R-:W-:Y:S02]  /*22e0*/  P2R R99, PR, RZ, 0x2 ;  /* 0x00000002ff637803 */ /* 0x000fe40000000000 */
[----:B------:R-:W-:Y:S02]  /*22f0*/  ISETP.LE.AND P0, PT, R56, R91, !P0 ;  /* 0x0000005b3800720c */ /* 0x000fe40004703270 */
[----:B------:R-:W-:Y:S01]  /*2300*/  IABS R56, R54 ;  /* 0x0000003600387213 */ /* 0x000fe20000000000 */
[----:B------:R-:W-:Y:S01]  /*2310*/  IMAD.MOV.U32 R54, RZ, RZ, R57 ;  /* 0x000000ffff367224 */ /* 0x000fe200078e0039 */
[----:B------:R-:W-:Y:S02]  /*2320*/  P2R R95, PR, RZ, 0x1 ;  /* 0x00000001ff5f7803 */ /* 0x000fe40000000000 */
[----:B------:R-:W-:-:S02]  /*2330*/  ISETP.GE.AND P0, PT, R52, R38, PT ;  /* 0x000000263400720c */ /* 0x000fc40003f06270 */
[----:B------:R-:W-:Y:S02]  /*2340*/  ISETP.GE.AND P1, PT, R52, R39, PT ;  /* 0x000000273400720c */ /* 0x000fe40003f26270 */
[----:B------:R-:W-:Y:S02]  /*2350*/  ISETP.LE.AND P0, PT, R54, R91, !P0 ;  /* 0x0000005b3600720c */ /* 0x000fe40004703270 */
[----:B------:R-:W-:Y:S02]  /*2360*/  IADD3 R54, PT, PT, -R53, R49, RZ ;  /* 0x0000003135367210 */ /* 0x000fe40007ffe1ff */
[----:B------:R-:W-:Y:S01]  /*2370*/  IABS R57, R55 ;  /* 0x0000003700397213 */ /* 0x000fe20000000000 */
[--C-:B------:R-:W-:Y:S01]  /*2380*/  IMAD.IADD R55, R50, 0x1, -R53.reuse ;  /* 0x0000000132377824 */ /* 0x100fe200078e0a35 */
[----:B------:R-:W-:Y:S01]  /*2390*/  ISETP.LE.AND P1, PT, R56, R91, !P1 ;  /* 0x0000005b3800720c */ /* 0x000fe20004f23270 */
[----:B------:R-:W-:Y:S01]  /*23a0*/  IMAD.IADD R53, R51, 0x1, -R53 ;  /* 0x0000000133357824 */ /* 0x000fe200078e0a35 */
[----:B------:R-:W-:-:S02]  /*23b0*/  IABS R56, R54 ;  /* 0x0000003600387213 */ /* 0x000fc40000000000 */
[C---:B------:R-:W-:Y:S02]  /*23c0*/  ISETP.GE.AND P2, PT, R52.reuse, R44, PT ;  /* 0x0000002c3400720c */ /* 0x040fe40003f46270 */
[C---:B------:R-:W-:Y:S02]  /*23d0*/  ISETP.GE.AND P3, PT, R52.reuse, R45, PT ;  /* 0x0000002d3400720c */ /* 0x040fe40003f66270 */
[C---:B------:R-:W-:Y:S02]  /*23e0*/  ISETP.GE.AND P4, PT, R52.reuse, R46, PT ;  /* 0x0000002e3400720c */ /* 0x040fe40003f86270 */
[----:B------:R-:W-:Y:S01]  /*23f0*/  ISETP.GE.AND P5, PT, R52, R47, PT ;  /* 0x0000002f3400720c */ /* 0x000fe20003fa6270 */
[----:B------:R-:W-:Y:S01]  /*2400*/  VIADD R52, R94, 0xffffffff ;  /* 0xffffffff5e347836 */ /* 0x000fe20000000000 */
[----:B------:R-:W-:Y:S02]  /*2410*/  MOV R54, R57 ;  /* 0x0000003900367202 */ /* 0x000fe40000000f00 */
[----:B------:R-:W-:-:S02]  /*2420*/  IABS R55, R55 ;  /* 0x0000003700377213 */ /* 0x000fc40000000000 */
[-C--:B------:R-:W-:Y:S02]  /*2430*/  ISETP.LE.AND P2, PT, R54, R91.reuse, !P2 ;  /* 0x0000005b3600720c */ /* 0x080fe40005743270 */
[----:B------:R-:W-:Y:S02]  /*2440*/  MOV R54, R56 ;  /* 0x0000003800367202 */ /* 0x000fe40000000f00 */
[----:B------:R-:W-:Y:S02]  /*2450*/  ISETP.GE.U32.AND P6, PT, R52, 0x3, PT ;  /* 0x000000033400780c */ /* 0x000fe40003fc6070 */
[----:B------:R-:W-:Y:S01]  /*2460*/  ISETP.LE.AND P3, PT, R54, R91, !P3 ;  /* 0x0000005b3600720c */ /* 0x000fe20005f63270 */
[----:B------:R-:W-:Y:S01]  /*2470*/  IMAD.MOV.U32 R54, RZ, RZ, R55 ;  /* 0x000000ffff367224 */ /* 0x000fe200078e0037 */
[----:B------:R-:W-:-:S04]  /*2480*/  IABS R53, R53 ;  /* 0x0000003500357213 */ /* 0x000fc80000000000 */
[----:B------:R-:W-:Y:S02]  /*2490*/  ISETP.LE.AND P4, PT, R54, R91, !P4 ;  /* 0x0000005b3600720c */ /* 0x000fe40006783270 */
[----:B------:R-:W-:-:S04]  /*24a0*/  MOV R54, R53 ;  /* 0x0000003500367202 */ /* 0x000fc80000000f00 */
[----:B------:R-:W-:Y:S01]  /*24b0*/  ISETP.LE.AND P5, PT, R54, R91, !P5 ;  /* 0x0000005b3600720c */ /* 0x000fe20006fa3270 */
[----:B------:R-:W-:-:S12]  /*24c0*/  @!P6 BRA `(.L_x_14) ;  /* 0x000000080094e947 */ /* 0x000fd80003800000 */
[----:B------:R-:W0:Y:S01]  /*24d0*/  S2UR UR5, SR_CgaCtaId ;  /* 0x00000000000579c3 */ /* 0x000e220000008800 */
[----:B------:R-:W-:Y:S01]  /*24e0*/  UMOV UR4, 0x400 ;  /* 0x0000040000047882 */ /* 0x000fe20000000000 */
[C---:B------:R-:W-:Y:S01]  /*24f0*/  LOP3.LUT R126, R94.reuse, 0x7ffffffc, RZ, 0xc0, !PT ;  /* 0x7ffffffc5e7e7812 */ /* 0x040fe200078ec0ff */
[----:B------:R-:W-:Y:S01]  /*2500*/  UIADD3 UR4, UPT, UPT, UR4, 0x80, URZ ;  /* 0x0000008004047890 */ /* 0x000fe2000fffe0ff */
[----:B------:R-:W-:Y:S02]  /*2510*/  IMAD R125, R94, R89, RZ ;  /* 0x000000595e7d7224 */ /* 0x000fe400078e02ff */
[----:B------:R-:W-:Y:S01]  /*2520*/  IMAD.MOV.U32 R119, RZ, RZ, RZ ;  /* 0x000000ffff777224 */ /* 0x000fe200078e00ff */
[----:B------:R-:W-:Y:S01]  /*2530*/  IADD3 R123, PT, PT, -R126, RZ, RZ ;  /* 0x000000ff7e7b7210 */ /* 0x000fe20007ffe1ff */
[----:B0-----:R-:W-:-:S04]  /*2540*/  ULEA UR4, UR5, UR4, 0x18 ;  /* 0x0000000405047291 */ /* 0x001fc8000f8ec0ff */
[----:B------:R-:W-:-:S06]  /*2550*/  UIADD3 UR4, UPT, UPT, UR4, 0x80, URZ ;  /* 0x0000008004047890 */ /* 0x000fcc000fffe0ff */
[----:B------:R-:W-:-:S07]  /*2560*/  IMAD.U32 R124, RZ, RZ, UR4 ;  /* 0x00000004ff7c7e24 */ /* 0x000fce000f8e00ff */
.L_x_15:
[----:B------:R-:W0:Y:S01]  /*2570*/  LDC.64 R74, c[0x0][0x390] ;  /* 0x0000e400ff4a7b82 */ /* 0x000e220000000a00 */
[----:B------:R-:W1:Y:S04]  /*2580*/  LDS.128 R52, [R124+-0x80] ;  /* 0xffff80007c347984 */ /* 0x000e680000000c00 */
[----:B------:R-:W2:Y:S04]  /*2590*/  LDS.128 R56, [R124+-0x70] ;  /* 0xffff90007c387984 */ /* 0x000ea80000000c00 */
[----:B------:R-:W3:Y:S04]  /*25a0*/  LDS.128 R64, [R124+-0x60] ;  /* 0xffffa0007c407984 */ /* 0x000ee80000000c00 */
[----:B------:R-:W4:Y:S01]  /*25b0*/  LDS.128 R60, [R124+-0x50] ;  /* 0xffffb0007c3c7984 */ /* 0x000f220000000c00 */
[----:B0-----:R-:W-:-:S05]  /*25c0*/  IMAD.WIDE R74, R125, 0x4, R74 ;  /* 0x000000047d4a7825 */ /* 0x001fca00078e024a */
[----:B------:R-:W1:Y:S04]  /*25d0*/  LDG.E R72, desc[UR8][R74.64] ;  /* 0x000000084a487981 */ /* 0x000e68000c1e1900 */
[----:B------:R-:W5:Y:S04]  /*25e0*/  LDG.E R127, desc[UR8][R74.64+0x4] ;  /* 0x000004084a7f7981 */ /* 0x000f68000c1e1900 */
[----:B------:R-:W5:Y:S04]  /*25f0*/  LDG.E R122, desc[UR8][R74.64+0x8] ;  /* 0x000008084a7a7981 */ /* 0x000f68000c1e1900 */
[----:B------:R0:W5:Y:S01]  /*2600*/  LDG.E R121, desc[UR8][R74.64+0xc] ;  /* 0x00000c084a797981 */ /* 0x000162000c1e1900 */
[----:B------:R-:W-:-:S02]  /*2610*/  IADD3 R123, PT, PT, R123, 0x4, RZ ;  /* 0x000000047b7b7810 */ /* 0x000fc40007ffe0ff */
[----:B------:R-:W-:Y:S02]  /*2620*/  IADD3 R125, PT, PT, R125, 0x4, RZ ;  /* 0x000000047d7d7810 */ /* 0x000fe40007ffe0ff */
[----:B------:R-:W-:Y:S01]  /*2630*/  ISETP.NE.AND P6, PT, R123, RZ, PT ;  /* 0x000000ff7b00720c */ /* 0x000fe20003fc5270 */
[C---:B-1----:R-:W-:Y:S01]  /*2640*/  FADD R69, R72.reuse, -R52 ;  /* 0x8000003448457221 */ /* 0x042fe20000000000 */
[C---:B------:R-:W-:Y:S01]  /*2650*/  FADD R52, R72.reuse, -R53 ;  /* 0x8000003548347221 */ /* 0x040fe20000000000 */
[C---:B------:R-:W-:Y:S01]  /*2660*/  FADD R53, R72.reuse, -R54 ;  /* 0x8000003648357221 */ /* 0x040fe20000000000 */
[----:B------:R-:W-:Y:S01]  /*2670*/  FADD R54, R72, -R55 ;  /* 0x8000003748367221 */ /* 0x000fe20000000000 */
[----:B------:R-:W-:Y:S01]  /*2680*/  FFMA R118, R69, R69, R118 ;  /* 0x0000004545767223 */ /* 0x000fe20000000076 */
[----:B------:R-:W-:Y:S01]  /*2690*/  FFMA R105, R52, R52, R105 ;  /* 0x0000003434697223 */ /* 0x000fe20000000069 */
[----:B------:R-:W5:Y:S01]  /*26a0*/  LDS.128 R68, [R124+-0x40] ;  /* 0xffffc0007c447984 */ /* 0x000f620000000c00 */
[----:B------:R-:W-:Y:S01]  /*26b0*/  FFMA R106, R53, R53, R106 ;  /* 0x00000035356a7223 */ /* 0x000fe2000000006a */
[----:B------:R-:W-:Y:S01]  /*26c0*/  FFMA R107, R54, R54, R107 ;  /* 0x00000036366b7223 */ /* 0x000fe2000000006b */
[C---:B--2---:R-:W-:Y:S01]  /*26d0*/  FADD R73, R72.reuse, -R56 ;  /* 0x8000003848497221 */ /* 0x044fe20000000000 */
[----:B------:R-:W1:Y:S01]  /*26e0*/  LDS.128 R52, [R124+-0x30] ;  /* 0xffffd0007c347984 */ /* 0x000e620000000c00 */
[C---:B0-----:R-:W-:Y:S01]  /*26f0*/  FADD R74, R72.reuse, -R57 ;  /* 0x80000039484a7221 */ /* 0x041fe20000000000 */
[C---:B------:R-:W-:Y:S01]  /*2700*/  FADD R56, R72.reuse, -R59 ;  /* 0x8000003b48387221 */ /* 0x040fe20000000000 */
[C---:B------:R-:W-:Y:S01]  /*2710*/  FADD R57, R72.reuse, -R58 ;  /* 0x8000003a48397221 */ /* 0x040fe20000000000 */
[C---:B---3--:R-:W-:Y:S01]  /*2720*/  FADD R59, R72.reuse, -R64 ;  /* 0x80000040483b7221 */ /* 0x048fe20000000000 */
[----:B------:R-:W-:Y:S01]  /*2730*/  FADD R64, R72, -R65 ;  /* 0x8000004148407221 */ /* 0x000fe20000000000 */
[----:B------:R-:W-:Y:S01]  /*2740*/  FFMA R111, R56, R56, R111 ;  /* 0x00000038386f7223 */ /* 0x000fe2000000006f */
[----:B------:R-:W-:Y:S01]  /*2750*/  FFMA R110, R57, R57, R110 ;  /* 0x00000039396e7223 */ /* 0x000fe2000000006e */
[----:B------:R-:W-:Y:S01]  /*2760*/  FFMA R120, R59, R59, R120 ;  /* 0x0000003b3b787223 */ /* 0x000fe20000000078 */
[C---:B------:R-:W-:Y:S01]  /*2770*/  FADD R65, R72.reuse, -R66 ;  /* 0x8000004248417221 */ /* 0x040fe20000000000 */
[----:B------:R-:W0:Y:S01]  /*2780*/  LDS.128 R56, [R124+-0x20] ;  /* 0xffffe0007c387984 */ /* 0x000e220000000c00 */
[C---:B------:R-:W-:Y:S01]  /*2790*/  FADD R66, R72.reuse, -R67 ;  /* 0x8000004348427221 */ /* 0x040fe20000000000 */
[----:B------:R-:W-:Y:S01]  /*27a0*/  FFMA R108, R73, R73, R108 ;  /* 0x00000049496c7223 */ /* 0x000fe2000000006c */
[----:B----4-:R-:W-:Y:S01]  /*27b0*/  FADD R73, R72, -R60 ;  /* 0x8000003c48497221 */ /* 0x010fe20000000000 */
[----:B------:R-:W-:Y:S01]  /*27c0*/  FFMA R113, R64, R64, R113 ;  /* 0x0000004040717223 */ /* 0x000fe20000000071 */
[----:B------:R-:W-:Y:S01]  /*27d0*/  FFMA R112, R65, R65, R112 ;  /* 0x0000004141707223 */ /* 0x000fe20000000070 */
[----:B------:R-:W-:Y:S01]  /*27e0*/  FFMA R115, R66, R66, R115 ;  /* 0x0000004242737223 */ /* 0x000fe20000000073 */
[C---:B------:R-:W-:Y:S01]  /*27f0*/  FADD R60, R72.reuse, -R61 ;  /* 0x8000003d483c7221 */ /* 0x040fe20000000000 */
[----:B------:R-:W2:Y:S01]  /*2800*/  LDS.128 R64, [R124+-0x10] ;  /* 0xfffff0007c407984 */ /* 0x000ea20000000c00 */
[C---:B------:R-:W-:Y:S01]  /*2810*/  FADD R61, R72.reuse, -R62 ;  /* 0x8000003e483d7221 */ /* 0x040fe20000000000 */
[----:B------:R-:W-:Y:S01]  /*2820*/  FFMA R114, R73, R73, R114 ;  /* 0x0000004949727223 */ /* 0x000fe20000000072 */
[----:B------:R-:W-:Y:S01]  /*2830*/  FADD R72, R72, -R63 ;  /* 0x8000003f48487221 */ /* 0x000fe20000000000 */
[----:B------:R-:W-:Y:S01]  /*2840*/  FFMA R117, R60, R60, R117 ;  /* 0x0000003c3c757223 */ /* 0x000fe20000000075 */
[----:B------:R-:W-:Y:S01]  /*2850*/  FFMA R116, R61, R61, R116 ;  /* 0x0000003d3d747223 */ /* 0x000fe20000000074 */
[----:B------:R-:W-:Y:S01]  /*2860*/  FFMA R109, R74, R74, R109 ;  /* 0x0000004a4a6d7223 */ /* 0x000fe2000000006d */
[----:B------:R-:W3:Y:S01]  /*2870*/  LDS.128 R60, [R124] ;  /* 0x000000007c3c7984 */ /* 0x000ee20000000c00 */
[----:B------:R-:W-:Y:S01]  /*2880*/  FFMA R119, R72, R72, R119 ;  /* 0x0000004848777223 */ /* 0x000fe20000000077 */
[C---:B-----5:R-:W-:Y:S01]  /*2890*/  FADD R73, R127.reuse, -R68 ;  /* 0x800000447f497221 */ /* 0x060fe20000000000 */
[C---:B------:R-:W-:Y:S01]  /*28a0*/  FADD R68, R127.reuse, -R69 ;  /* 0x800000457f447221 */ /* 0x040fe20000000000 */
[C---:B------:R-:W-:Y:S01]  /*28b0*/  FADD R69, R127.reuse, -R70 ;  /* 0x800000467f457221 */ /* 0x040fe20000000000 */
[----:B------:R-:W-:Y:S01]  /*28c0*/  FADD R70, R127, -R71 ;  /* 0x800000477f467221 */ /* 0x000fe20000000000 */
[----:B------:R-:W-:Y:S01]  /*28d0*/  FFMA R118, R73, R73, R118 ;  /* 0x0000004949767223 */ /* 0x000fe20000000076 */
[----:B------:R-:W-:Y:S01]  /*28e0*/  FFMA R105, R68, R68, R105 ;  /* 0x0000004444697223 */ /* 0x000fe20000000069 */
[----:B------:R-:W-:Y:S01]  /*28f0*/  FFMA R106, R69, R69, R106 ;  /* 0x00000045456a7223 */ /* 0x000fe2000000006a */
[C---:B-1----:R-:W-:Y:S01]  /*2900*/  FADD R69, R127.reuse, -R52 ;  /* 0x800000347f457221 */ /* 0x042fe20000000000 */
[C---:B------:R-:W-:Y:S01]  /*2910*/  FADD R52, R127.reuse, -R53 ;  /* 0x800000357f347221 */ /* 0x040fe20000000000 */
[C---:B------:R-:W-:Y:S01]  /*2920*/  FADD R53, R127.reuse, -R54 ;  /* 0x800000367f357221 */ /* 0x040fe20000000000 */
[----:B------:R-:W1:Y:S01]  /*2930*/  LDS.128 R72, [R124+0x10] ;  /* 0x000010007c487984 */ /* 0x000e620000000c00 */
[----:B------:R-:W-:Y:S01]  /*2940*/  FADD R68, R127, -R55 ;  /* 0x800000377f447221 */ /* 0x000fe20000000000 */
[----:B------:R-:W-:Y:S01]  /*2950*/  FFMA R109, R52, R52, R109 ;  /* 0x00000034346d7223 */ /* 0x000fe2000000006d */
[----:B------:R-:W-:Y:S01]  /*2960*/  FFMA R110, R53, R53, R110 ;  /* 0x00000035356e7223 */ /* 0x000fe2000000006e */
[----:B------:R-:W-:Y:S01]  /*2970*/  FFMA R108, R69, R69, R108 ;  /* 0x00000045456c7223 */ /* 0x000fe2000000006c */
[----:B------:R-:W4:Y:S01]  /*2980*/  LDS.128 R52, [R124+0x20] ;  /* 0x000020007c347984 */ /* 0x000f220000000c00 */
[C---:B0-----:R-:W-:Y:S01]  /*2990*/  FADD R69, R127.reuse, -R56 ;  /* 0x800000387f457221 */ /* 0x041fe20000000000 */
[C---:B------:R-:W-:Y:S01]  /*29a0*/  FADD R56, R127.reuse, -R57 ;  /* 0x800000397f387221 */ /* 0x040fe20000000000 */
[C---:B------:R-:W-:Y:S01]  /*29b0*/  FADD R57, R127.reuse, -R58 ;  /* 0x8000003a7f397221 */ /* 0x040fe20000000000 */
[----:B------:R-:W-:Y:S01]  /*29c0*/  FADD R58, R127, -R59 ;  /* 0x8000003b7f3a7221 */ /* 0x000fe20000000000 */
[----:B------:R-:W-:Y:S01]  /*29d0*/  FFMA R120, R69, R69, R120 ;  /* 0x0000004545787223 */ /* 0x000fe20000000078 */
[----:B------:R-:W-:Y:S01]  /*29e0*/  FFMA R113, R56, R56, R113 ;  /* 0x0000003838717223 */ /* 0x000fe20000000071 */
[C---:B--2---:R-:W-:Y:S01]  /*29f0*/  FADD R69, R127.reuse, -R64 ;  /* 0x800000407f457221 */ /* 0x044fe20000000000 */
[----:B------:R-:W-:Y:S01]  /*2a00*/  FADD R64, R127, -R65 ;  /* 0x800000417f407221 */ /* 0x000fe20000000000 */
[----:B------:R-:W-:Y:S01]  /*2a10*/  FFMA R112, R57, R57, R112 ;  /* 0x0000003939707223 */ /* 0x000fe20000000070 */
[----:B------:R-:W-:Y:S01]  /*2a20*/  FFMA R115, R58, R58, R115 ;  /* 0x0000003a3a737223 */ /* 0x000fe20000000073 */
[----:B------:R-:W-:Y:S01]  /*2a30*/  FADD R65, R127, -R66 ;  /* 0x800000427f417221 */ /* 0x000fe20000000000 */
[----:B------:R-:W0:Y:S01]  /*2a40*/  LDS.128 R56, [R124+0x30] ;  /* 0x000030007c387984 */ /* 0x000e220000000c00 */
[----:B------:R-:W-:Y:S01]  /*2a50*/  FFMA R117, R64, R64, R117 ;  /* 0x0000004040757223 */ /* 0x000fe20000000075 */
[----:B---3--:R-:W-:Y:S01]  /*2a60*/  FADD R64, R122, -R61 ;  /* 0x8000003d7a407221 */ /* 0x008fe20000000000 */
[----:B------:R-:W-:Y:S01]  /*2a70*/  FFMA R116, R65, R65, R116 ;  /* 0x0000004141747223 */ /* 0x000fe20000000074 */
[----:B------:R-:W-:Y:S01]  /*2a80*/  FFMA R107, R70, R70, R107 ;  /* 0x00000046466b7223 */ /* 0x000fe2000000006b */
[----:B------:R-:W-:Y:S01]  /*2a90*/  FFMA R111, R68, R68, R111 ;  /* 0x00000044446f7223 */ /* 0x000fe2000000006f */
[----:B------:R-:W-:Y:S01]  /*2aa0*/  FADD R66, R127, -R67 ;  /* 0x800000437f427221 */ /* 0x000fe20000000000 */
[----:B------:R-:W-:Y:S01]  /*2ab0*/  FFMA R114, R69, R69, R114 ;  /* 0x0000004545727223 */ /* 0x000fe20000000072 */
[C---:B------:R-:W-:Y:S01]  /*2ac0*/  FADD R65, R122.reuse, -R60 ;  /* 0x8000003c7a417221 */ /* 0x040fe20000000000 */
[C---:B------:R-:W-:Y:S01]  /*2ad0*/  FADD R61, R122.reuse, -R62 ;  /* 0x8000003e7a3d7221 */ /* 0x040fe20000000000 */
[----:B------:R-:W2:Y:S01]  /*2ae0*/  LDS.128 R68, [R124+0x40] ;  /* 0x000040007c447984 */ /* 0x000ea20000000c00 */
[----:B------:R-:W-:Y:S01]  /*2af0*/  FADD R60, R122, -R63 ;  /* 0x8000003f7a3c7221 */ /* 0x000fe20000000000 */
[----:B------:R-:W-:Y:S01]  /*2b00*/  FFMA R119, R66, R66, R119 ;  /* 0x0000004242777223 */ /* 0x000fe20000000077 */
[----:B------:R-:W-:Y:S01]  /*2b10*/  FFMA R106, R61, R61, R106 ;  /* 0x0000003d3d6a7223 */ /* 0x000fe2000000006a */
[----:B------:R-:W-:Y:S01]  /*2b20*/  FFMA R118, R65, R65, R118 ;  /* 0x0000004141767223 */ /* 0x000fe20000000076 */
[----:B------:R-:W-:Y:S01]  /*2b30*/  FFMA R105, R64, R64, R105 ;  /* 0x0000004040697223 */ /* 0x000fe20000000069 */
[----:B------:R-:W-:Y:S01]  /*2b40*/  FFMA R107, R60, R60, R107 ;  /* 0x0000003c3c6b7223 */ /* 0x000fe2000000006b */
[----:B------:R-:W3:Y:S01]  /*2b50*/  LDS.128 R64, [R124+0x50] ;  /* 0x000050007c407984 */ /* 0x000ee20000000c00 */
[C---:B-1----:R-:W-:Y:S01]  /*2b60*/  FADD R63, R122.reuse, -R72 ;  /* 0x800000487a3f7221 */ /* 0x042fe20000000000 */
[C---:B------:R-:W-:Y:S01]  /*2b70*/  FADD R62, R122.reuse, -R73 ;  /* 0x800000497a3e7221 */ /* 0x040fe20000000000 */
[C---:B------:R-:W-:Y:S01]  /*2b80*/  FADD R61, R122.reuse, -R74 ;  /* 0x8000004a7a3d7221 */ /* 0x040fe20000000000 */
[----:B------:R-:W-:Y:S01]  /*2b90*/  FADD R72, R122, -R75 ;  /* 0x8000004b7a487221 */ /* 0x000fe20000000000 */
[----:B------:R-:W-:Y:S01]  /*2ba0*/  FFMA R108, R63, R63, R108 ;  /* 0x0000003f3f6c7223 */ /* 0x000fe2000000006c */
[----:B------:R-:W-:Y:S01]  /*2bb0*/  FFMA R109, R62, R62, R109 ;  /* 0x0000003e3e6d7223 */ /* 0x000fe2000000006d */
[----:B------:R-:W-:Y:S01]  /*2bc0*/  FFMA R110, R61, R61, R110 ;  /* 0x0000003d3d6e7223 */ /* 0x000fe2000000006e */
[----:B----4-:R-:W-:Y:S01]  /*2bd0*/  FADD R73, R122, -R52 ;  /* 0x800000347a497221 */ /* 0x010fe20000000000 */
[----:B------:R-:W1:Y:S01]  /*2be0*/  LDS.128 R60, [R124+0x60] ;  /* 0x000060007c3c7984 */ /* 0x000e620000000c00 */
[----:B------:R-:W-:Y:S01]  /*2bf0*/  FFMA R111, R72, R72, R111 ;  /* 0x00000048486f7223 */ /* 0x000fe2000000006f */
[C---:B------:R-:W-:Y:S01]  /*2c00*/  FADD R52, R122.reuse, -R53 ;  /* 0x800000357a347221 */ /* 0x040fe20000000000 */
[----:B------:R-:W-:Y:S01]  /*2c10*/  FFMA R120, R73, R73, R120 ;  /* 0x0000004949787223 */ /* 0x000fe20000000078 */
[----:B------:R-:W-:Y:S01]  /*2c20*/  FADD R53, R122, -R54 ;  /* 0x800000367a357221 */ /* 0x000fe20000000000 */
[----:B------:R4:W5:Y:S01]  /*2c30*/  LDS.128 R72, [R124+0x70] ;  /* 0x000070007c487984 */ /* 0x0009620000000c00 */
[----:B------:R-:W-:Y:S01]  /*2c40*/  FFMA R113, R52, R52, R113 ;  /* 0x0000003434717223 */ /* 0x000fe20000000071 */
[C---:B------:R-:W-:Y:S01]  /*2c50*/  FADD R52, R122.reuse, -R55 ;  /* 0x800000377a347221 */ /* 0x040fe20000000000 */
[----:B------:R-:W-:Y:S01]  /*2c60*/  FFMA R112, R53, R53, R112 ;  /* 0x0000003535707223 */ /* 0x000fe20000000070 */
[C---:B0-----:R-:W-:Y:S01]  /*2c70*/  FADD R53, R122.reuse, -R56 ;  /* 0x800000387a357221 */ /* 0x041fe20000000000 */
[----:B------:R-:W-:Y:S01]  /*2c80*/  FADD R55, R122, -R58 ;  /* 0x8000003a7a377221 */ /* 0x000fe20000000000 */
[----:B------:R-:W-:Y:S01]  /*2c90*/  FFMA R115, R52, R52, R115 ;  /* 0x0000003434737223 */ /* 0x000fe20000000073 */
[C---:B------:R-:W-:Y:S01]  /*2ca0*/  FADD R52, R122.reuse, -R57 ;  /* 0x800000397a347221 */ /* 0x040fe20000000000 */
[----:B------:R-:W-:Y:S01]  /*2cb0*/  FFMA R114, R53, R53, R114 ;  /* 0x0000003535727223 */ /* 0x000fe20000000072 */
[----:B------:R-:W-:Y:S01]  /*2cc0*/  FFMA R116, R55, R55, R116 ;  /* 0x0000003737747223 */ /* 0x000fe20000000074 */
[----:B------:R-:W-:Y:S01]  /*2cd0*/  FADD R122, R122, -R59 ;  /* 0x8000003b7a7a7221 */ /* 0x000fe20000000000 */
[----:B------:R-:W-:Y:S01]  /*2ce0*/  FFMA R117, R52, R52, R117 ;  /* 0x0000003434757223 */ /* 0x000fe20000000075 */
[----:B----4-:R-:W-:-:S02]  /*2cf0*/  VIADD R124, R124, 0x100 ;  /* 0x000001007c7c7836 */ /* 0x010fc40000000000 */
[C---:B--2---:R-:W-:Y:S01]  /*2d00*/  FADD R53, R121.reuse, -R68 ;  /* 0x8000004479357221 */ /* 0x044fe20000000000 */
[C---:B------:R-:W-:Y:S01]  /*2d10*/  FADD R52, R121.reuse, -R69 ;  /* 0x8000004579347221 */ /* 0x040fe20000000000 */
[C---:B------:R-:W-:Y:S01]  /*2d20*/  FADD R55, R121.reuse, -R70 ;  /* 0x8000004679377221 */ /* 0x040fe20000000000 */
[----:B------:R-:W-:Y:S01]  /*2d30*/  FADD R54, R121, -R71 ;  /* 0x8000004779367221 */ /* 0x000fe20000000000 */
[----:B------:R-:W-:Y:S01]  /*2d40*/  FFMA R118, R53, R53, R118 ;  /* 0x0000003535767223 */ /* 0x000fe20000000076 */
[----:B------:R-:W-:Y:S01]  /*2d50*/  FFMA R105, R52, R52, R105 ;  /* 0x0000003434697223 */ /* 0x000fe20000000069 */
[----:B------:R-:W-:Y:S01]  /*2d60*/  FFMA R106, R55, R55, R106 ;  /* 0x00000037376a7223 */ /* 0x000fe2000000006a */
[----:B------:R-:W-:Y:S01]  /*2d70*/  FFMA R107, R54, R54, R107 ;  /* 0x00000036366b7223 */ /* 0x000fe2000000006b */
[C---:B---3--:R-:W-:Y:S01]  /*2d80*/  FADD R53, R121.reuse, -R64 ;  /* 0x8000004079357221 */ /* 0x048fe20000000000 */
[C---:B------:R-:W-:Y:S01]  /*2d90*/  FADD R52, R121.reuse, -R65 ;  /* 0x8000004179347221 */ /* 0x040fe20000000000 */
[C---:B------:R-:W-:Y:S01]  /*2da0*/  FADD R55, R121.reuse, -R66 ;  /* 0x8000004279377221 */ /* 0x040fe20000000000 */
[----:B------:R-:W-:Y:S01]  /*2db0*/  FADD R54, R121, -R67 ;  /* 0x8000004379367221 */ /* 0x000fe20000000000 */
[----:B------:R-:W-:Y:S01]  /*2dc0*/  FFMA R108, R53, R53, R108 ;  /* 0x00000035356c7223 */ /* 0x000fe2000000006c */
[----:B------:R-:W-:Y:S01]  /*2dd0*/  FFMA R109, R52, R52, R109 ;  /* 0x00000034346d7223 */ /* 0x000fe2000000006d */
[----:B------:R-:W-:Y:S01]  /*2de0*/  FFMA R110, R55, R55, R110 ;  /* 0x00000037376e7223 */ /* 0x000fe2000000006e */
[----:B------:R-:W-:Y:S01]  /*2df0*/  FFMA R111, R54, R54, R111 ;  /* 0x00000036366f7223 */ /* 0x000fe2000000006f */
[----:B------:R-:W-:Y:S01]  /*2e00*/  FFMA R119, R122, R122, R119 ;  /* 0x0000007a7a777223 */ /* 0x000fe20000000077 */
[C---:B-1----:R-:W-:Y:S01]  /*2e10*/  FADD R53, R121.reuse, -R60 ;  /* 0x8000003c79357221 */ /* 0x042fe20000000000 */
[C---:B------:R-:W-:Y:S01]  /*2e20*/  FADD R52, R121.reuse, -R61 ;  /* 0x8000003d79347221 */ /* 0x040fe20000000000 */
[C---:B------:R-:W-:Y:S01]  /*2e30*/  FADD R55, R121.reuse, -R62 ;  /* 0x8000003e79377221 */ /* 0x040fe20000000000 */
[----:B------:R-:W-:Y:S01]  /*2e40*/  FADD R54, R121, -R63 ;  /* 0x8000003f79367221 */ /* 0x000fe20000000000 */
[----:B------:R-:W-:Y:S01]  /*2e50*/  FFMA R120, R53, R53, R120 ;  /* 0x0000003535787223 */ /* 0x000fe20000000078 */
[----:B------:R-:W-:Y:S01]  /*2e60*/  FFMA R113, R52, R52, R113 ;  /* 0x0000003434717223 */ /* 0x000fe20000000071 */
[----:B------:R-:W-:Y:S01]  /*2e70*/  FFMA R112, R55, R55, R112 ;  /* 0x0000003737707223 */ /* 0x000fe20000000070 */
        /* <DEDUP_REMOVED lines=8> */
[----:B------:R-:W-:Y:S01]  /*2f00*/  FFMA R119, R54, R54, R119 ;  /* 0x0000003636777223 */ /* 0x000fe20000000077 */
[----:B------:R-:W-:Y:S06]  /*2f10*/  @P6 BRA `(.L_x_15) ;  /* 0xfffffff400946947 */ /* 0x000fec000383ffff */
.L_x_14:
[----:B------:R-:W-:-:S13]  /*2f20*/  LOP3.LUT P6, R52, R94, 0x3, RZ, 0xc0, !PT ;  /* 0x000000035e347812 */ /* 0x000fda00078cc0ff */
[----:B------:R-:W-:Y:S05]  /*2f30*/  @!P6 BRA `(.L_x_16) ;  /* 0x000000080014e947 */ /* 0x000fea0003800000 */
[----:B------:R-:W-:Y:S02]  /*2f40*/  ISETP.NE.AND P6, PT, R52, 0x1, PT ;  /* 0x000000013400780c */ /* 0x000fe40003fc5270 */
[----:B------:R-:W-:-:S11]  /*2f50*/  LOP3.LUT R121, R94, 0x1, RZ, 0xc0, !PT ;  /* 0x000000015e797812 */ /* 0x000fd600078ec0ff */
[----:B------:R-:W-:Y:S05]  /*2f60*/  @!P6 BRA `(.L_x_17) ;  /* 0x00000004004ce947 */ /* 0x000fea0003800000 */
[----:B------:R-:W0:Y:S01]  /*2f70*/  LDC.64 R52, c[0x0][0x390] ;  /* 0x0000e400ff347b82 */ /* 0x000e220000000a00 */
[----:B------:R-:W-:-:S04]  /*2f80*/  IMAD R55, R94, R89, R126 ;  /* 0x000000595e377224 */ /* 0x000fc800078e027e */
[----:B0-----:R-:W-:-:S05]  /*2f90*/  IMAD.WIDE R52, R55, 0x4, R52 ;  /* 0x0000000437347825 */ /* 0x001fca00078e0234 */
[----:B------:R-:W2:Y:S04]  /*2fa0*/  LDG.E R123, desc[UR8][R52.64] ;  /* 0x00000008347b7981 */ /* 0x000ea8000c1e1900 */
[----:B------:R2:W3:Y:S01]  /*2fb0*/  LDG.E R122, desc[UR8][R52.64+0x4] ;  /* 0x00000408347a7981 */ /* 0x0004e2000c1e1900 */
[----:B------:R-:W0:Y:S01]  /*2fc0*/  S2UR UR5, SR_CgaCtaId ;  /* 0x00000000000579c3 */ /* 0x000e220000008800 */
[----:B------:R-:W-:Y:S02]  /*2fd0*/  UMOV UR4, 0x400 ;  /* 0x0000040000047882 */ /* 0x000fe40000000000 */
[----:B------:R-:W-:-:S04]  /*2fe0*/  UIADD3 UR4, UPT, UPT, UR4, 0x80, URZ ;  /* 0x0000008004047890 */ /* 0x000fc8000fffe0ff */
[----:B0-----:R-:W-:-:S06]  /*2ff0*/  ULEA UR4, UR5, UR4, 0x18 ;  /* 0x0000000405047291 */ /* 0x001fcc000f8ec0ff */
[C---:B------:R-:W-:Y:S01]  /*3000*/  LEA R124, R126.reuse, UR4, 0x6 ;  /* 0x000000047e7c7c11 */ /* 0x040fe2000f8e30ff */
[----:B------:R-:W-:-:S04]  /*3010*/  VIADD R126, R126, 0x2 ;  /* 0x000000027e7e7836 */ /* 0x000fc80000000000 */
[----:B------:R-:W2:Y:S04]  /*3020*/  LDS.128 R72, [R124] ;  /* 0x000000007c487984 */ /* 0x000ea80000000c00 */
[----:B------:R-:W0:Y:S04]  /*3030*/  LDS.128 R56, [R124+0x10] ;  /* 0x000010007c387984 */ /* 0x000e280000000c00 */
[----:B------:R-:W1:Y:S04]  /*3040*/  LDS.128 R60, [R124+0x20] ;  /* 0x000020007c3c7984 */ /* 0x000e680000000c00 */
[----:B------:R-:W4:Y:S04]  /*3050*/  LDS.128 R64, [R124+0x30] ;  /* 0x000030007c407984 */ /* 0x000f280000000c00 */
[----:B------:R-:W3:Y:S01]  /*3060*/  LDS.128 R68, [R124+0x40] ;  /* 0x000040007c447984 */ /* 0x000ee20000000c00 */
[C---:B--2---:R-:W-:Y:S01]  /*3070*/  FADD R53, R123.reuse, -R72 ;  /* 0x800000487b357221 */ /* 0x044fe20000000000 */
[C---:B------:R-:W-:Y:S01]  /*3080*/  FADD R52, R123.reuse, -R73 ;  /* 0x800000497b347221 */ /* 0x040fe20000000000 */
[C---:B0-----:R-:W-:Y:S01]  /*3090*/  FADD R73, R123.reuse, -R56 ;  /* 0x800000387b497221 */ /* 0x041fe20000000000 */
[----:B------:R-:W-:Y:S01]  /*30a0*/  FADD R56, R123, -R57 ;  /* 0x800000397b387221 */ /* 0x000fe20000000000 */
[----:B------:R-:W-:Y:S01]  /*30b0*/  FFMA R118, R53, R53, R118 ;  /* 0x0000003535767223 */ /* 0x000fe20000000076 */
[----:B------:R-:W-:Y:S01]  /*30c0*/  FFMA R105, R52, R52, R105 ;  /* 0x0000003434697223 */ /* 0x000fe20000000069 */
[C---:B------:R-:W-:Y:S01]  /*30d0*/  FADD R72, R123.reuse, -R75 ;  /* 0x8000004b7b487221 */ /* 0x040fe20000000000 */
[----:B------:R-:W0:Y:S01]  /*30e0*/  LDS.128 R52, [R124+0x50] ;  /* 0x000050007c347984 */ /* 0x000e220000000c00 */
[----:B------:R-:W-:Y:S01]  /*30f0*/  FFMA R109, R56, R56, R109 ;  /* 0x00000038386d7223 */ /* 0x000fe2000000006d */
[C---:B------:R-:W-:Y:S01]  /*3100*/  FADD R56, R123.reuse, -R59 ;  /* 0x8000003b7b387221 */ /* 0x040fe20000000000 */
[----:B------:R-:W-:Y:S01]  /*3110*/  FADD R125, R123, -R74 ;  /* 0x8000004a7b7d7221 */ /* 0x000fe20000000000 */
[----:B------:R-:W-:Y:S01]  /*3120*/  FFMA R107, R72, R72, R107 ;  /* 0x00000048486b7223 */ /* 0x000fe2000000006b */
[----:B------:R-:W-:Y:S01]  /*3130*/  FFMA R108, R73, R73, R108 ;  /* 0x00000049496c7223 */ /* 0x000fe2000000006c */
[C---:B------:R-:W-:Y:S01]  /*3140*/  FADD R57, R123.reuse, -R58 ;  /* 0x8000003a7b397221 */ /* 0x040fe20000000000 */
[----:B-1----:R-:W-:Y:S01]  /*3150*/  FADD R59, R123, -R60 ;  /* 0x8000003c7b3b7221 */ /* 0x002fe20000000000 */
[----:B------:R-:W1:Y:S01]  /*3160*/  LDS.128 R72, [R124+0x60] ;  /* 0x000060007c487984 */ /* 0x000e620000000c00 */
[----:B------:R-:W-:Y:S01]  /*3170*/  FFMA R111, R56, R56, R111 ;  /* 0x00000038386f7223 */ /* 0x000fe2000000006f */
[----:B------:R-:W-:Y:S01]  /*3180*/  FFMA R110, R57, R57, R110 ;  /* 0x00000039396e7223 */ /* 0x000fe2000000006e */
[----:B------:R-:W-:Y:S01]  /*3190*/  FFMA R120, R59, R59, R120 ;  /* 0x0000003b3b787223 */ /* 0x000fe20000000078 */
[C---:B------:R-:W-:Y:S01]  /*31a0*/  FADD R60, R123.reuse, -R61 ;  /* 0x8000003d7b3c7221 */ /* 0x040fe20000000000 */
[----:B------:R-:W2:Y:S01]  /*31b0*/  LDS.128 R56, [R124+0x70] ;  /* 0x000070007c387984 */ /* 0x000ea20000000c00 */
[C---:B------:R-:W-:Y:S01]  /*31c0*/  FADD R61, R123.reuse, -R62 ;  /* 0x8000003e7b3d7221 */ /* 0x040fe20000000000 */
[C---:B------:R-:W-:Y:S01]  /*31d0*/  FADD R62, R123.reuse, -R63 ;  /* 0x8000003f7b3e7221 */ /* 0x040fe20000000000 */
[----:B------:R-:W-:Y:S01]  /*31e0*/  FFMA R113, R60, R60, R113 ;  /* 0x0000003c3c717223 */ /* 0x000fe20000000071 */
[----:B----4-:R-:W-:Y:S01]  /*31f0*/  FADD R60, R123, -R65 ;  /* 0x800000417b3c7221 */ /* 0x010fe20000000000 */
[----:B------:R-:W-:Y:S01]  /*3200*/  FFMA R112, R61, R61, R112 ;  /* 0x0000003d3d707223 */ /* 0x000fe20000000070 */
[C---:B------:R-:W-:Y:S01]  /*3210*/  FADD R61, R123.reuse, -R64 ;  /* 0x800000407b3d7221 */ /* 0x040fe20000000000 */
[----:B------:R-:W-:Y:S01]  /*3220*/  FFMA R115, R62, R62, R115 ;  /* 0x0000003e3e737223 */ /* 0x000fe20000000073 */
[C---:B------:R-:W-:Y:S01]  /*3230*/  FADD R63, R123.reuse, -R66 ;  /* 0x800000427b3f7221 */ /* 0x040fe20000000000 */
[----:B------:R-:W-:Y:S01]  /*3240*/  FADD R62, R123, -R67 ;  /* 0x800000437b3e7221 */ /* 0x000fe20000000000 */
[----:B------:R-:W-:Y:S01]  /*3250*/  FFMA R114, R61, R61, R114 ;  /* 0x0000003d3d727223 */ /* 0x000fe20000000072 */
[----:B---3--:R-:W-:Y:S01]  /*3260*/  FADD R61, R122, -R68 ;  /* 0x800000447a3d7221 */ /* 0x008fe20000000000 */
[----:B------:R-:W-:Y:S01]  /*3270*/  FFMA R117, R60, R60, R117 ;  /* 0x0000003c3c757223 */ /* 0x000fe20000000075 */
[----:B------:R-:W-:Y:S01]  /*3280*/  FFMA R116, R63, R63, R116 ;  /* 0x0000003f3f747223 */ /* 0x000fe20000000074 */
[----:B------:R-:W-:Y:S01]  /*3290*/  FFMA R119, R62, R62, R119 ;  /* 0x0000003e3e777223 */ /* 0x000fe20000000077 */
[----:B------:R-:W-:Y:S01]  /*32a0*/  FFMA R118, R61, R61, R118 ;  /* 0x0000003d3d767223 */ /* 0x000fe20000000076 */
[C---:B------:R-:W-:Y:S01]  /*32b0*/  FADD R60, R122.reuse, -R69 ;  /* 0x800000457a3c7221 */ /* 0x040fe20000000000 */
[C---:B------:R-:W-:Y:S01]  /*32c0*/  FADD R63, R122.reuse, -R70 ;  /* 0x800000467a3f7221 */ /* 0x040fe20000000000 */
[----:B------:R-:W-:Y:S01]  /*32d0*/  FADD R62, R122, -R71 ;  /* 0x800000477a3e7221 */ /* 0x000fe20000000000 */
[----:B------:R-:W-:Y:S01]  /*32e0*/  FFMA R106, R125, R125, R106 ;  /* 0x0000007d7d6a7223 */ /* 0x000fe2000000006a */
[----:B------:R-:W-:-:S02]  /*32f0*/  FFMA R105, R60, R60, R105 ;  /* 0x0000003c3c697223 */ /* 0x000fc40000000069 */
[----:B------:R-:W-:Y:S01]  /*3300*/  FFMA R107, R62, R62, R107 ;  /* 0x0000003e3e6b7223 */ /* 0x000fe2000000006b */
[----:B------:R-:W-:Y:S01]  /*3310*/  FFMA R106, R63, R63, R106 ;  /* 0x0000003f3f6a7223 */ /* 0x000fe2000000006a */
[C---:B0-----:R-:W-:Y:S01]  /*3320*/  FADD R61, R122.reuse, -R52 ;  /* 0x800000347a3d7221 */ /* 0x041fe20000000000 */
[C---:B------:R-:W-:Y:S01]  /*3330*/  FADD R52, R122.reuse, -R53 ;  /* 0x800000357a347221 */ /* 0x040fe20000000000 */
[C---:B------:R-:W-:Y:S01]  /*3340*/  FADD R53, R122.reuse, -R54 ;  /* 0x800000367a357221 */ /* 0x040fe20000000000 */
[----:B------:R-:W-:Y:S01]  /*3350*/  FADD R54, R122, -R55 ;  /* 0x800000377a367221 */ /* 0x000fe20000000000 */
        /* <DEDUP_REMOVED lines=19> */
[----:B------:R-:W-:-:S07]  /*3490*/  FFMA R119, R122, R122, R119 ;  /* 0x0000007a7a777223 */ /* 0x000fce0000000077 */
.L_x_17:
[----:B------:R-:W-:-:S13]  /*34a0*/  ISETP.NE.U32.AND P6, PT, R121, 0x1, PT ;  /* 0x000000017900780c */ /* 0x000fda0003fc5070 */
[----:B------:R-:W-:Y:S05]  /*34b0*/  @P6 BRA `(.L_x_16) ;  /* 0x0000000000b46947 */ /* 0x000fea0003800000 */
[----:B------:R-:W0:Y:S01]  /*34c0*/  LDC.64 R52, c[0x0][0x390] ;  /* 0x0000e400ff347b82 */ /* 0x000e220000000a00 */
[----:B------:R-:W-:-:S04]  /*34d0*/  IMAD R69, R94, R89, R126 ;  /* 0x000000595e457224 */ /* 0x000fc800078e027e */
[----:B0-----:R-:W-:-:S06]  /*34e0*/  IMAD.WIDE R68, R69, 0x4, R52 ;  /* 0x0000000445447825 */ /* 0x001fcc00078e0234 */
[----:B------:R-:W2:Y:S01]  /*34f0*/  LDG.E R68, desc[UR8][R68.64] ;  /* 0x0000000844447981 */ /* 0x000ea2000c1e1900 */
[----:B------:R-:W0:Y:S01]  /*3500*/  S2UR UR5, SR_CgaCtaId ;  /* 0x00000000000579c3 */ /* 0x000e220000008800 */
[----:B------:R-:W-:Y:S02]  /*3510*/  UMOV UR4, 0x400 ;  /* 0x0000040000047882 */ /* 0x000fe40000000000 */
[----:B------:R-:W-:-:S04]  /*3520*/  UIADD3 UR4, UPT, UPT, UR4, 0x80, URZ ;  /* 0x0000008004047890 */ /* 0x000fc8000fffe0ff */
[----:B0-----:R-:W-:-:S06]  /*3530*/  ULEA UR4, UR5, UR4, 0x18 ;  /* 0x0000000405047291 */ /* 0x001fcc000f8ec0ff */
[----:B------:R-:W-:-:S05]  /*3540*/  LEA R126, R126, UR4, 0x6 ;  /* 0x000000047e7e7c11 */ /* 0x000fca000f8e30ff */
[----:B------:R-:W2:Y:S04]  /*3550*/  LDS.128 R52, [R126] ;  /* 0x000000007e347984 */ /* 0x000ea80000000c00 */
[----:B------:R-:W0:Y:S04]  /*3560*/  LDS.128 R56, [R126+0x10] ;  /* 0x000010007e387984 */ /* 0x000e280000000c00 */
[----:B------:R-:W1:Y:S04]  /*3570*/  LDS.128 R60, [R126+0x20] ;  /* 0x000020007e3c7984 */ /* 0x000e680000000c00 */
[----:B------:R-:W3:Y:S01]  /*3580*/  LDS.128 R64, [R126+0x30] ;  /* 0x000030007e407984 */ /* 0x000ee20000000c00 */
[C---:B--2---:R-:W-:Y:S01]  /*3590*/  FADD R71, R68.reuse, -R52 ;  /* 0x8000003444477221 */ /* 0x044fe20000000000 */
[C---:B------:R-:W-:Y:S01]  /*35a0*/  FADD R52, R68.reuse, -R53 ;  /* 0x8000003544347221 */ /* 0x040fe20000000000 */
[C---:B------:R-:W-:Y:S01]  /*35b0*/  FADD R53, R68.reuse, -R54 ;  /* 0x8000003644357221 */ /* 0x040fe20000000000 */
[C---:B------:R-:W-:Y:S01]  /*35c0*/  FADD R54, R68.reuse, -R55 ;  /* 0x8000003744367221 */ /* 0x040fe20000000000 */
[----:B0-----:R-:W-:Y:S01]  /*35d0*/  FADD R55, R68, -R58 ;  /* 0x8000003a44377221 */ /* 0x001fe20000000000 */
[----:B------:R-:W-:Y:S01]  /*35e0*/  FFMA R105, R52, R52, R105 ;  /* 0x0000003434697223 */ /* 0x000fe20000000069 */
[----:B------:R-:W-:Y:S01]  /*35f0*/  FFMA R106, R53, R53, R106 ;  /* 0x00000035356a7223 */ /* 0x000fe2000000006a */
[C---:B------:R-:W-:Y:S01]  /*3600*/  FADD R53, R68.reuse, -R56 ;  /* 0x8000003844357221 */ /* 0x040fe20000000000 */
[----:B------:R-:W-:Y:S01]  /*3610*/  FADD R52, R68, -R57 ;  /* 0x8000003944347221 */ /* 0x000fe20000000000 */
[----:B------:R-:W-:Y:S01]  /*3620*/  FFMA R107, R54, R54, R107 ;  /* 0x00000036366b7223 */ /* 0x000fe2000000006b */
[----:B------:R-:W-:Y:S01]  /*3630*/  FFMA R110, R55, R55, R110 ;  /* 0x00000037376e7223 */ /* 0x000fe2000000006e */
[----:B------:R-:W-:Y:S01]  /*3640*/  FFMA R108, R53, R53, R108 ;  /* 0x00000035356c7223 */ /* 0x000fe2000000006c */
[----:B------:R-:W-:Y:S01]  /*3650*/  FFMA R109, R52, R52, R109 ;  /* 0x00000034346d7223 */ /* 0x000fe2000000006d */
[C---:B------:R-:W-:Y:S01]  /*3660*/  FADD R54, R68.reuse, -R59 ;  /* 0x8000003b44367221 */ /* 0x040fe20000000000 */
[C---:B-1----:R-:W-:Y:S01]  /*3670*/  FADD R53, R68.reuse, -R60 ;  /* 0x8000003c44357221 */ /* 0x042fe20000000000 */
[C---:B------:R-:W-:Y:S01]  /*3680*/  FADD R52, R68.reuse, -R61 ;  /* 0x8000003d44347221 */ /* 0x040fe20000000000 */
[----:B------:R-:W-:Y:S01]  /*3690*/  FADD R55, R68, -R62 ;  /* 0x8000003e44377221 */ /* 0x000fe20000000000 */
[----:B------:R-:W-:Y:S01]  /*36a0*/  FFMA R111, R54, R54, R111 ;  /* 0x00000036366f7223 */ /* 0x000fe2000000006f */
[----:B------:R-:W-:Y:S01]  /*36b0*/  FFMA R120, R53, R53, R120 ;  /* 0x0000003535787223 */ /* 0x000fe20000000078 */
[----:B------:R-:W-:Y:S01]  /*36c0*/  FFMA R113, R52, R52, R113 ;  /* 0x0000003434717223 */ /* 0x000fe20000000071 */
[----:B------:R-:W-:Y:S01]  /*36d0*/  FFMA R112, R55, R55, R112 ;  /* 0x0000003737707223 */ /* 0x000fe20000000070 */
[C---:B------:R-:W-:Y:S01]  /*36e0*/  FADD R54, R68.reuse, -R63 ;  /* 0x8000003f44367221 */ /* 0x040fe20000000000 */
        /* <DEDUP_REMOVED lines=9> */
[----:B------:R-:W-:-:S07]  /*3780*/  FFMA R119, R68, R68, R119 ;  /* 0x0000004444777223 */ /* 0x000fce0000000077 */
.L_x_16:
[----:B------:R-:W-:Y:S01]  /*3790*/  ISETP.NE.AND P6, PT, R103, RZ, PT ;  /* 0x000000ff6700720c */ /* 0x000fe20003fc5270 */
[----:B------:R-:W0:Y:S01]  /*37a0*/  LDCU UR4, c[0x0][0x360] ;  /* 0x00006c00ff0477ac */ /* 0x000e220008000800 */
[----:B------:R-:W-:Y:S02]  /*37b0*/  FSETP.LT.AND P0, PT, R112, R7, P0 ;  /* 0x000000077000720b */ /* 0x000fe40000701000 */
[----:B------:R-:W-:Y:S02]  /*37c0*/  FSETP.LT.AND P6, PT, R105, R16, P6 ;  /* 0x000000106900720b */ /* 0x000fe400037c1000 */
[----:B------:R-:W-:Y:S02]  /*37d0*/  FSETP.LT.AND P1, PT, R115, R6, P1 ;  /* 0x000000067300720b */ /* 0x000fe40000f21000 */
[----:B------:R-:W-:Y:S02]  /*37e0*/  FSEL R16, R105, R16, P6 ;  /* 0x0000001069107208 */ /* 0x000fe40003000000 */
[----:B------:R-:W-:-:S02]  /*37f0*/  SEL R87, R89, R87, P6 ;  /* 0x0000005759577207 */ /* 0x000fc40003000000 */
[----:B------:R-:W-:Y:S02]  /*3800*/  ISETP.NE.AND P6, PT, R102, RZ, PT ;  /* 0x000000ff6600720c */ /* 0x000fe40003fc5270 */
[----:B------:R-:W-:Y:S02]  /*3810*/  FSETP.LT.AND P2, PT, R114, R5, P2 ;  /* 0x000000057200720b */ /* 0x000fe40001741000 */
[CC--:B------:R-:W-:Y:S02]  /*3820*/  FSETP.LT.AND P6, PT, R106.reuse, R15.reuse, P6 ;  /* 0x0000000f6a00720b */ /* 0x0c0fe400037c1000 */
[----:B------:R-:W-:Y:S02]  /*3830*/  FSETP.LT.AND P3, PT, R117, R4, P3 ;  /* 0x000000047500720b */ /* 0x000fe40001f61000 */
[----:B------:R-:W-:Y:S02]  /*3840*/  FSEL R15, R106, R15, P6 ;  /* 0x0000000f6a0f7208 */ /* 0x000fe40003000000 */
[----:B------:R-:W-:-:S02]  /*3850*/  SEL R86, R89, R86, P6 ;  /* 0x0000005659567207 */ /* 0x000fc40003000000 */
[----:B------:R-:W-:Y:S02]  /*3860*/  ISETP.NE.AND P6, PT, R101, RZ, PT ;  /* 0x000000ff6500720c */ /* 0x000fe40003fc5270 */
[----:B------:R-:W-:Y:S02]  /*3870*/  FSETP.LT.AND P4, PT, R116, R3, P4 ;  /* 0x000000037400720b */ /* 0x000fe40002781000 */
[----:B------:R-:W-:Y:S02]  /*3880*/  FSETP.LT.AND P6, PT, R107, R14, P6 ;  /* 0x0000000e6b00720b */ /* 0x000fe400037c1000 */
[----:B------:R-:W-:Y:S02]  /*3890*/  FSETP.LT.AND P5, PT, R119, R2, P5 ;  /* 0x000000027700720b */ /* 0x000fe40002fa1000 */
[----:B------:R-:W-:Y:S02]  /*38a0*/  FSEL R14, R107, R14, P6 ;  /* 0x0000000e6b0e7208 */ /* 0x000fe40003000000 */
[----:B------:R-:W-:-:S02]  /*38b0*/  SEL R85, R89, R85, P6 ;  /* 0x0000005559557207 */ /* 0x000fc40003000000 */
[----:B------:R-:W-:Y:S02]  /*38c0*/  ISETP.NE.AND P6, PT, R100, RZ, PT ;  /* 0x000000ff6400720c */ /* 0x000fe40003fc5270 */
[C---:B------:R-:W-:Y:S02]  /*38d0*/  SEL R78, R89.reuse, R78, P0 ;  /* 0x0000004e594e7207 */ /* 0x040fe40000000000 */
[C---:B------:R-:W-:Y:S02]  /*38e0*/  FSETP.LT.AND P6, PT, R108.reuse, R13, P6 ;  /* 0x0000000d6c00720b */ /* 0x040fe400037c1000 */
[C---:B------:R-:W-:Y:S02]  /*38f0*/  SEL R77, R89.reuse, R77, P1 ;  /* 0x0000004d594d7207 */ /* 0x040fe40000800000 */
[----:B------:R-:W-:Y:S02]  /*3900*/  FSEL R13, R108, R13, P6 ;  /* 0x0000000d6c0d7208 */ /* 0x000fe40003000000 */
[----:B------:R-:W-:-:S02]  /*3910*/  SEL R84, R89, R84, P6 ;  /* 0x0000005459547207 */ /* 0x000fc40003000000 */
[----:B------:R-:W-:Y:S02]  /*3920*/  ISETP.NE.AND P6, PT, R99, RZ, PT ;  /* 0x000000ff6300720c */ /* 0x000fe40003fc5270 */
[----:B------:R-:W-:Y:S02]  /*3930*/  SEL R76, R89, R76, P2 ;  /* 0x0000004c594c7207 */ /* 0x000fe40001000000 */
[-C--:B------:R-:W-:Y:S02]  /*3940*/  FSETP.LT.AND P6, PT, R109, R12.reuse, P6 ;  /* 0x0000000c6d00720b */ /* 0x080fe400037c1000 */
[----:B------:R-:W-:Y:S02]  /*3950*/  SEL R19, R89, R19, P3 ;  /* 0x0000001359137207 */ /* 0x000fe40001800000 */
[----:B------:R-:W-:Y:S02]  /*3960*/  FSEL R12, R109, R12, P6 ;  /* 0x0000000c6d0c7208 */ /* 0x000fe40003000000 */
[----:B------:R-:W-:-:S02]  /*3970*/  SEL R83, R89, R83, P6 ;  /* 0x0000005359537207 */ /* 0x000fc40003000000 */
[----:B------:R-:W-:Y:S02]  /*3980*/  ISETP.NE.AND P6, PT, R98, RZ, PT ;  /* 0x000000ff6200720c */ /* 0x000fe40003fc5270 */
[C---:B------:R-:W-:Y:S02]  /*3990*/  SEL R18, R89.reuse, R18, P4 ;  /* 0x0000001259127207 */ /* 0x040fe40002000000 */
[CC--:B------:R-:W-:Y:S02]  /*39a0*/  FSETP.LT.AND P6, PT, R110.reuse, R11.reuse, P6 ;  /* 0x0000000b6e00720b */ /* 0x0c0fe400037c1000 */
[C---:B------:R-:W-:Y:S02]  /*39b0*/  SEL R0, R89.reuse, R0, P5 ;  /* 0x0000000059007207 */ /* 0x040fe40002800000 */
[----:B------:R-:W-:Y:S02]  /*39c0*/  FSEL R11, R110, R11, P6 ;  /* 0x0000000b6e0b7208 */ /* 0x000fe40003000000 */
[----:B------:R-:W-:-:S02]  /*39d0*/  SEL R82, R89, R82, P6 ;  /* 0x0000005259527207 */ /* 0x000fc40003000000 */
[----:B------:R-:W-:Y:S02]  /*39e0*/  ISETP.NE.AND P6, PT, R97, RZ, PT ;  /* 0x000000ff6100720c */ /* 0x000fe40003fc5270 */
[----:B------:R-:W-:Y:S02]  /*39f0*/  FSEL R7, R112, R7, P0 ;  /* 0x0000000770077208 */ /* 0x000fe40000000000 */
[----:B------:R-:W-:Y:S02]  /*3a00*/  FSETP.LT.AND P6, PT, R111, R10, P6 ;  /* 0x0000000a6f00720b */ /* 0x000fe400037c1000 */
[----:B------:R-:W-:Y:S02]  /*3a10*/  FSEL R6, R115, R6, P1 ;  /* 0x0000000673067208 */ /* 0x000fe40000800000 */
[----:B------:R-:W-:Y:S02]  /*3a20*/  FSEL R10, R111, R10, P6 ;  /* 0x0000000a6f0a7208 */ /* 0x000fe40003000000 */
[----:B------:R-:W-:-:S02]  /*3a30*/  SEL R81, R89, R81, P6 ;  /* 0x0000005159517207 */ /* 0x000fc40003000000 */
[----:B------:R-:W-:Y:S02]  /*3a40*/  ISETP.NE.AND P6, PT, R96, RZ, PT ;  /* 0x000000ff6000720c */ /* 0x000fe40003fc5270 */
[----:B------:R-:W-:Y:S02]  /*3a50*/  FSEL R5, R114, R5, P2 ;  /* 0x0000000572057208 */ /* 0x000fe40001000000 */
[CC--:B------:R-:W-:Y:S02]  /*3a60*/  FSETP.LT.AND P6, PT, R120.reuse, R9.reuse, P6 ;  /* 0x000000097800720b */ /* 0x0c0fe400037c1000 */
[----:B------:R-:W-:Y:S02]  /*3a70*/  FSEL R4, R117, R4, P3 ;  /* 0x0000000475047208 */ /* 0x000fe40001800000 */
        /* <DEDUP_REMOVED lines=8> */
[----:B------:R-:W-:-:S04]  /*3b00*/  ISETP.NE.AND P6, PT, R104, RZ, PT ;  /* 0x000000ff6800720c */ /* 0x000fc80003fc5270 */
[----:B------:R-:W-:-:S04]  /*3b10*/  FSETP.LT.AND P6, PT, R118, R17, P6 ;  /* 0x000000117600720b */ /* 0x000fc800037c1000 */
[C---:B------:R-:W-:Y:S02]  /*3b20*/  SEL R88, R89.reuse, R88, P6 ;  /* 0x0000005859587207 */ /* 0x040fe40003000000 */
[----:B0-----:R-:W-:Y:S02]  /*3b30*/  IADD3 R89, PT, PT, R89, UR4, RZ ;  /* 0x0000000459597c10 */ /* 0x001fe4000fffe0ff */
[----:B------:R-:W-:Y:S02]  /*3b40*/  FSEL R17, R118, R17, P6 ;  /* 0x0000001176117208 */ /* 0x000fe40003000000 */
[----:B------:R-:W-:-:S13]  /*3b50*/  ISETP.GE.AND P0, PT, R89, R92, PT ;  /* 0x0000005c5900720c */ /* 0x000fda0003f06270 */
[----:B------:R-:W-:Y:S05]  /*3b60*/  @!P0 BRA `(.L_x_18) ;  /* 0xffffffe000cc8947 */ /* 0x000fea000383ffff */
.L_x_11:
[----:B------:R-:W-:Y:S05]  /*3b70*/  BSYNC.RECONVERGENT B0 ;  /* 0x0000000000007941 */ /* 0x000fea0003800200 */
.L_x_10:
[----:B------:R-:W0:Y:S01]  /*3b80*/  S2R R23, SR_TID.X ;  /* 0x0000000000177919 */ /* 0x000e220000002100 */
[----:B------:R-:W1:Y:S01]  /*3b90*/  S2UR UR6, SR_CgaCtaId ;  /* 0x00000000000679c3 */ /* 0x000e620000008800 */
[----:B------:R-:W-:Y:S02]  /*3ba0*/  UMOV UR4, 0x400 ;  /* 0x0000040000047882 */ /* 0x000fe40000000000 */
[----:B------:R-:W-:Y:S02]  /*3bb0*/  UIADD3 UR5, UPT, UPT, UR4, 0xbc0, URZ ;  /* 0x00000bc004057890 */ /* 0x000fe4000fffe0ff */
[----:B------:R-:W-:Y:S02]  /*3bc0*/  UIADD3 UR4, UPT, UPT, UR4, 0x2bc0, URZ ;  /* 0x00002bc004047890 */ /* 0x000fe4000fffe0ff */
[----:B-1----:R-:W-:Y:S02]  /*3bd0*/  ULEA UR5, UR6, UR5, 0x18 ;  /* 0x0000000506057291 */ /* 0x002fe4000f8ec0ff */
[----:B------:R-:W-:-:S04]  /*3be0*/  ULEA UR4, UR6, UR4, 0x18 ;  /* 0x0000000406047291 */ /* 0x000fc8000f8ec0ff */
[C---:B0-----:R-:W-:Y:S02]  /*3bf0*/  LEA R20, R23.reuse, UR5, 0x6 ;  /* 0x0000000517147c11 */ /* 0x041fe4000f8e30ff */
[C---:B------:R-:W-:Y:S02]  /*3c00*/  LEA R21, R23.reuse, UR4, 0x6 ;  /* 0x0000000417157c11 */ /* 0x040fe4000f8e30ff */
[----:B------:R-:W-:Y:S01]  /*3c10*/  ISETP.GT.U32.AND P0, PT, R23, 0xf, PT ;  /* 0x0000000f1700780c */ /* 0x000fe20003f04070 */
[----:B------:R0:W-:Y:S04]  /*3c20*/  STS [R20], R17 ;  /* 0x0000001114007388 */ /* 0x0001e80000000800 */
[----:B------:R0:W-:Y:S04]  /*3c30*/  STS [R21], R88 ;  /* 0x0000005815007388 */ /* 0x0001e80000000800 */
[----:B------:R0:W-:Y:S04]  /*3c40*/  STS [R20+0x4], R16 ;  /* 0x0000041014007388 */ /* 0x0001e80000000800 */
        /* <DEDUP_REMOVED lines=28> */
[----:B------:R0:W-:Y:S01]  /*3e10*/  STS [R21+0x3c], R0 ;  /* 0x00003c0015007388 */ /* 0x0001e20000000800 */
[----:B------:R-:W-:Y:S06]  /*3e20*/  BAR.SYNC.DEFER_BLOCKING 0x0 ;  /* 0x0000000000007b1d */ /* 0x000fec0000010000 */
[----:B------:R-:W-:Y:S05]  /*3e30*/  @P0 EXIT ;  /* 0x000000000000094d */ /* 0x000fea0003800000 */
[----:B0-----:R-:W0:Y:S01]  /*3e40*/  S2R R3, SR_CTAID.X ;  /* 0x0000000000037919 */ /* 0x001e220000002500 */
[----:B------:R-:W0:Y:S01]  /*3e50*/  S2UR UR6, SR_CTAID.Y ;  /* 0x00000000000679c3 */ /* 0x000e220000002600 */
[----:B------:R-:W-:-:S07]  /*3e60*/  IMAD.MOV.U32 R0, RZ, RZ, RZ ;  /* 0x000000ffff007224 */ /* 0x000fce00078e00ff */
[----:B------:R-:W0:Y:S01]  /*3e70*/  LDC R2, c[0x0][0x370] ;  /* 0x0000dc00ff027b82 */ /* 0x000e220000000800 */
[----:B------:R-:W1:Y:S02]  /*3e80*/  LDCU UR7, c[0x0][0x360] ;  /* 0x00006c00ff0777ac */ /* 0x000e640008000800 */
[----:B-1----:R-:W-:Y:S02]  /*3e90*/  UISETP.GE.U32.AND UP0, UPT, UR7, 0x10, UPT ;  /* 0x000000100700788c */ /* 0x002fe4000bf06070 */
[----:B------:R-:W-:Y:S01]  /*3ea0*/  ULOP3.LUT UR10, UR7, 0xf, URZ, 0xc0, !UPT ;  /* 0x0000000f070a7892 */ /* 0x000fe2000f8ec0ff */
[----:B0-----:R-:W-:Y:S01]  /*3eb0*/  IMAD R2, R2, UR6, R3 ;  /* 0x0000000602027c24 */ /* 0x001fe2000f8e0203 */
[----:B------:R-:W-:-:S03]  /*3ec0*/  MOV R3, 0x7f7ff023 ;  /* 0x7f7ff02300037802 */ /* 0x000fc60000000f00 */
[----:B------:R-:W-:-:S05]  /*3ed0*/  IMAD R2, R2, 0x10, R23 ;  /* 0x0000001002027824 */ /* 0x000fca00078e0217 */
[----:B------:R-:W-:Y:S01]  /*3ee0*/  MOV R4, R2 ;  /* 0x0000000200047202 */ /* 0x000fe20000000f00 */
[----:B------:R-:W-:Y:S06]  /*3ef0*/  BRA.U !UP0, `(.L_x_19) ;  /* 0x0000000508387547 */ /* 0x000fec000b800000 */
[----:B------:R-:W-:Y:S01]  /*3f00*/  ULOP3.LUT UR11, UR7, 0x7f0, URZ, 0xc0, !UPT ;  /* 0x000007f0070b7892 */ /* 0x000fe2000f8ec0ff */
[----:B------:R-:W-:Y:S01]  /*3f10*/  LEA R0, R23, 0x200, 0x2 ;  /* 0x0000020017007811 */ /* 0x000fe200078e10ff */
[----:B------:R-:W-:Y:S01]  /*3f20*/  ULOP3.LUT UR6, UR7, 0xfffffff0, URZ, 0xc0, !UPT ;  /* 0xfffffff007067892 */ /* 0x000fe2000f8ec0ff */
[----:B------:R-:W-:Y:S01]  /*3f30*/  IMAD.MOV.U32 R3, RZ, RZ, 0x7f7ff023 ;  /* 0x7f7ff023ff037424 */ /* 0x000fe200078e00ff */
[----:B------:R-:W-:Y:S02]  /*3f40*/  MOV R4, R2 ;  /* 0x0000000200047202 */ /* 0x000fe40000000f00 */
[C---:B------:R-:W-:Y:S01]  /*3f50*/  VIADD R5, R0.reuse, UR5 ;  /* 0x0000000500057c36 */ /* 0x040fe20008000000 */
[----:B------:R-:W-:Y:S01]  /*3f60*/  IADD3 R6, PT, PT, R0, UR4, RZ ;  /* 0x0000000400067c10 */ /* 0x000fe2000fffe0ff */
[----:B------:R-:W-:Y:S01]  /*3f70*/  IMAD.U32 R0, RZ, RZ, UR11 ;  /* 0x0000000bff007e24 */ /* 0x000fe2000f8e00ff */
[----:B------:R-:W-:-:S12]  /*3f80*/  UIADD3 UR6, UPT, UPT, -UR6, URZ, URZ ;  /* 0x000000ff06067290 */ /* 0x000fd8000fffe1ff */
.L_x_20:
[----:B0-----:R-:W0:Y:S01]  /*3f90*/  LDS R8, [R5+-0x200] ;  /* 0xfffe000005087984 */ /* 0x001e220000000800 */
[----:B------:R-:W-:-:S03]  /*3fa0*/  UIADD3 UR6, UPT, UPT, UR6, 0x10, URZ ;  /* 0x0000001006067890 */ /* 0x000fc6000fffe0ff */
[----:B------:R-:W1:Y:S01]  /*3fb0*/  LDS R10, [R5+-0x1c0] ;  /* 0xfffe4000050a7984 */ /* 0x000e620000000800 */
[----:B------:R-:W-:Y:S01]  /*3fc0*/  UISETP.NE.AND UP0, UPT, UR6, URZ, UPT ;  /* 0x000000ff0600728c */ /* 0x000fe2000bf05270 */
[----:B0-----:R-:W-:-:S13]  /*3fd0*/  FSETP.GEU.AND P0, PT, R8, R3, PT ;  /* 0x000000030800720b */ /* 0x001fda0003f0e000 */
[----:B------:R-:W-:Y:S01]  /*3fe0*/  @!P0 MOV R3, R8 ;  /* 0x0000000800038202 */ /* 0x000fe20000000f00 */
[----:B--2---:R-:W-:Y:S03]  /*3ff0*/  @!P0 LDS R4, [R6+-0x200] ;  /* 0xfffe000006048984 */ /* 0x004fe60000000800 */
[----:B-1----:R-:W-:Y:S01]  /*4000*/  FSETP.GEU.AND P0, PT, R10, R3, PT ;  /* 0x000000030a00720b */ /* 0x002fe20003f0e000 */
[----:B------:R-:W0:-:S12]  /*4010*/  LDS R8, [R5+-0x180] ;  /* 0xfffe800005087984 */ /* 0x000e180000000800 */
[----:B------:R-:W-:Y:S01]  /*4020*/  @!P0 IMAD.MOV.U32 R3, RZ, RZ, R10 ;  /* 0x000000ffff038224 */ /* 0x000fe200078e000a */
[----:B------:R-:W-:Y:S04]  /*4030*/  @!P0 LDS R4, [R6+-0x1c0] ;  /* 0xfffe400006048984 */ /* 0x000fe80000000800 */
[----:B------:R-:W1:Y:S01]  /*4040*/  LDS R10, [R5+-0x140] ;  /* 0xfffec000050a7984 */ /* 0x000e620000000800 */
[----:B0-----:R-:W-:-:S13]  /*4050*/  FSETP.GEU.AND P0, PT, R8, R3, PT ;  /* 0x000000030800720b */ /* 0x001fda0003f0e000 */
[----:B------:R-:W-:Y:S01]  /*4060*/  @!P0 MOV R3, R8 ;  /* 0x0000000800038202 */ /* 0x000fe20000000f00 */
[----:B------:R-:W-:Y:S03]  /*4070*/  @!P0 LDS R4, [R6+-0x180] ;  /* 0xfffe800006048984 */ /* 0x000fe60000000800 */
        /* <DEDUP_REMOVED lines=17> */
[----:B------:R-:W0:-:S12]  /*4190*/  LDS R8, [R5] ;  /* 0x0000000005087984 */ /* 0x000e180000000800 */
[----:B------:R-:W-:Y:S01]  /*41a0*/  @!P0 IMAD.MOV.U32 R3, RZ, RZ, R10 ;  /* 0x000000ffff038224 */ /* 0x000fe200078e000a */
[----:B------:R-:W-:Y:S04]  /*41b0*/  @!P0 LDS R4, [R6+-0x40] ;  /* 0xffffc00006048984 */ /* 0x000fe80000000800 */
[----:B------:R-:W1:Y:S01]  /*41c0*/  LDS R10, [R5+0x40] ;  /* 0x00004000050a7984 */ /* 0x000e620000000800 */
[----:B0-----:R-:W-:-:S13]  /*41d0*/  FSETP.GEU.AND P0, PT, R8, R3, PT ;  /* 0x000000030800720b */ /* 0x001fda0003f0e000 */
[----:B------:R-:W-:Y:S01]  /*41e0*/  @!P0 MOV R3, R8 ;  /* 0x0000000800038202 */ /* 0x000fe20000000f00 */
[----:B------:R-:W-:Y:S03]  /*41f0*/  @!P0 LDS R4, [R6] ;  /* 0x0000000006048984 */ /* 0x000fe60000000800 */
[----:B-1----:R-:W-:Y:S01]  /*4200*/  FSETP.GEU.AND P0, PT, R10, R3, PT ;  /* 0x000000030a00720b */ /* 0x002fe20003f0e000 */
[----:B------:R-:W0:-:S12]  /*4210*/  LDS R8, [R5+0x80] ;  /* 0x0000800005087984 */ /* 0x000e180000000800 */
[----:B------:R-:W-:Y:S01]  /*4220*/  @!P0 IMAD.MOV.U32 R3, RZ, RZ, R10 ;  /* 0x000000ffff038224 */ /* 0x000fe200078e000a */
[----:B------:R-:W-:Y:S04]  /*4230*/  @!P0 LDS R4, [R6+0x40] ;  /* 0x0000400006048984 */ /* 0x000fe80000000800 */
[----:B------:R-:W1:Y:S01]  /*4240*/  LDS R10, [R5+0xc0] ;  /* 0x0000c000050a7984 */ /* 0x000e620000000800 */
[----:B0-----:R-:W-:-:S13]  /*4250*/  FSETP.GEU.AND P0, PT, R8, R3, PT ;  /* 0x000000030800720b */ /* 0x001fda0003f0e000 */
[----:B------:R-:W-:Y:S01]  /*4260*/  @!P0 MOV R3, R8 ;  /* 0x0000000800038202 */ /* 0x000fe20000000f00 */
[----:B------:R-:W-:Y:S03]  /*4270*/  @!P0 LDS R4, [R6+0x80] ;  /* 0x0000800006048984 */ /* 0x000fe60000000800 */
        /* <DEDUP_REMOVED lines=12> */
[----:B------:R1:W2:Y:S02]  /*4340*/  LDS R10, [R5+0x1c0] ;  /* 0x0001c000050a7984 */ /* 0x0002a40000000800 */
[----:B-1----:R-:W-:Y:S02]  /*4350*/  IADD3 R5, PT, PT, R5, 0x400, RZ ;  /* 0x0000040005057810 */ /* 0x002fe40007ffe0ff */
[----:B0-----:R-:W-:-:S13]  /*4360*/  FSETP.GEU.AND P0, PT, R8, R3, PT ;  /* 0x000000030800720b */ /* 0x001fda0003f0e000 */
[----:B------:R-:W-:Y:S01]  /*4370*/  @!P0 MOV R3, R8 ;  /* 0x0000000800038202 */ /* 0x000fe20000000f00 */
[----:B------:R-:W0:Y:S03]  /*4380*/  @!P0 LDS R4, [R6+0x180] ;  /* 0x0001800006048984 */ /* 0x000e260000000800 */
[----:B--2---:R-:W-:-:S13]  /*4390*/  FSETP.GEU.AND P0, PT, R10, R3, PT ;  /* 0x000000030a00720b */ /* 0x004fda0003f0e000 */
[----:B------:R1:W2:Y:S01]  /*43a0*/  @!P0 LDS R4, [R6+0x1c0] ;  /* 0x0001c00006048984 */ /* 0x0002a20000000800 */
[----:B------:R-:W-:Y:S02]  /*43b0*/  @!P0 IMAD.MOV.U32 R3, RZ, RZ, R10 ;  /* 0x000000ffff038224 */ /* 0x000fe400078e000a */
[----:B-1----:R-:W-:Y:S01]  /*43c0*/  VIADD R6, R6, 0x400 ;  /* 0x0000040006067836 */ /* 0x002fe20000000000 */
[----:B------:R-:W-:Y:S06]  /*43d0*/  BRA.U UP0, `(.L_x_20) ;  /* 0xfffffff900ec7547 */ /* 0x000fec000b83ffff */
.L_x_19:
[----:B------:R-:W-:-:S09]  /*43e0*/  UISETP.NE.AND UP0, UPT, UR10, URZ, UPT ;  /* 0x000000ff0a00728c */ /* 0x000fd2000bf05270 */
[----:B------:R-:W-:Y:S05]  /*43f0*/  BRA.U !UP0, `(.L_x_21) ;  /* 0x0000000508407547 */ /* 0x000fea000b800000 */
[----:B------:R-:W-:Y:S01]  /*4400*/  UISETP.GE.U32.AND UP0, UPT, UR10, 0x8, UPT ;  /* 0x000000080a00788c */ /* 0x000fe2000bf06070 */
[C---:B------:R-:W-:Y:S01]  /*4410*/  IMAD R5, R23.reuse, -0x3c, R20 ;  /* 0xffffffc417057824 */ /* 0x040fe200078e0214 */
[----:B------:R-:W-:Y:S01]  /*4420*/  ULOP3.LUT UR11, UR7, 0x7, URZ, 0xc0, !UPT ;  /* 0x00000007070b7892 */ /* 0x000fe2000f8ec0ff */
[----:B------:R-:W-:-:S03]  /*4430*/  IMAD R21, R23, -0x3c, R21 ;  /* 0xffffffc417157824 */ /* 0x000fc600078e0215 */
[----:B------:R-:W-:-:S03]  /*4440*/  UISETP.NE.AND UP1, UPT, UR11, URZ, UPT ;  /* 0x000000ff0b00728c */ /* 0x000fc6000bf25270 */
[----:B------:R-:W-:Y:S08]  /*4450*/  BRA.U !UP0, `(.L_x_22) ;  /* 0x00000001088c7547 */ /* 0x000ff0000b800000 */
[C---:B------:R-:W-:Y:S01]  /*4460*/  LEA R6, R0.reuse, R5, 0x6 ;  /* 0x0000000500067211 */ /* 0x040fe200078e30ff */
[C---:B------:R-:W-:Y:S02]  /*4470*/  IMAD R7, R0.reuse, 0x40, R21 ;  /* 0x0000004000077824 */ /* 0x040fe400078e0215 */
[----:B------:R-:W-:Y:S02]  /*4480*/  VIADD R0, R0, 0x8 ;  /* 0x0000000800007836 */ /* 0x000fe40000000000 */
[----:B------:R-:W1:Y:S04]  /*4490*/  LDS R8, [R6] ;  /* 0x0000000006087984 */ /* 0x000e680000000800 */
[----:B------:R-:W3:Y:S01]  /*44a0*/  LDS R10, [R6+0x40] ;  /* 0x00004000060a7984 */ /* 0x000ee20000000800 */
[----:B-1----:R-:W-:-:S13]  /*44b0*/  FSETP.GEU.AND P0, PT, R8, R3, PT ;  /* 0x000000030800720b */ /* 0x002fda0003f0e000 */
[----:B------:R-:W-:Y:S01]  /*44c0*/  @!P0 MOV R3, R8 ;  /* 0x0000000800038202 */ /* 0x000fe20000000f00 */
[----:B0-2---:R-:W-:Y:S03]  /*44d0*/  @!P0 LDS R4, [R7] ;  /* 0x0000000007048984 */ /* 0x005fe60000000800 */
[----:B---3--:R-:W-:Y:S01]  /*44e0*/  FSETP.GEU.AND P0, PT, R10, R3, PT ;  /* 0x000000030a00720b */ /* 0x008fe20003f0e000 */
        /* <DEDUP_REMOVED lines=22> */
[----:B------:R3:W4:Y:S03]  /*4650*/  @!P0 LDS R4, [R7+0x180] ;  /* 0x0001800007048984 */ /* 0x0007260000000800 */
[----:B-1----:R-:W-:-:S13]  /*4660*/  FSETP.GEU.AND P0, PT, R10, R3, PT ;  /* 0x000000030a00720b */ /* 0x002fda0003f0e000 */
[----:B------:R3:W1:Y:S01]  /*4670*/  @!P0 LDS R4, [R7+0x1c0] ;  /* 0x0001c00007048984 */ /* 0x0006620000000800 */
[----:B------:R-:W-:-:S07]  /*4680*/  @!P0 MOV R3, R10 ;  /* 0x0000000a00038202 */ /* 0x000fce0000000f00 */
.L_x_22:
[----:B------:R-:W-:Y:S05]  /*4690*/  BRA.U !UP1, `(.L_x_21) ;  /* 0x0000000109987547 */ /* 0x000fea000b800000 */
[----:B------:R-:W-:Y:S02]  /*46a0*/  UISETP.GE.U32.AND UP0, UPT, UR11, 0x4, UPT ;  /* 0x000000040b00788c */ /* 0x000fe4000bf06070 */
[----:B------:R-:W-:-:S04]  /*46b0*/  ULOP3.LUT UR6, UR7, 0x3, URZ, 0xc0, !UPT ;  /* 0x0000000307067892 */ /* 0x000fc8000f8ec0ff */
[----:B------:R-:W-:-:S03]  /*46c0*/  UISETP.NE.AND UP1, UPT, UR6, URZ, UPT ;  /* 0x000000ff0600728c */ /* 0x000fc6000bf25270 */
[----:B------:R-:W-:Y:S08]  /*46d0*/  BRA.U !UP0, `(.L_x_23) ;  /* 0x00000001084c7547 */ /* 0x000ff0000b800000 */
[C---:B------:R-:W-:Y:S01]  /*46e0*/  IMAD R5, R0.reuse, 0x40, R5 ;  /* 0x0000004000057824 */ /* 0x040fe200078e0205 */
[C---:B------:R-:W-:Y:S02]  /*46f0*/  LEA R21, R0.reuse, R21, 0x6 ;  /* 0x0000001500157211 */ /* 0x040fe400078e30ff */
[----:B------:R-:W-:Y:S02]  /*4700*/  IADD3 R0, PT, PT, R0, 0x4, RZ ;  /* 0x0000000400007810 */ /* 0x000fe40007ffe0ff */
[----:B------:R-:W5:Y:S04]  /*4710*/  LDS R6, [R5] ;  /* 0x0000000005067984 */ /* 0x000f680000000800 */
[----:B------:R-:W3:Y:S01]  /*4720*/  LDS R8, [R5+0x40] ;  /* 0x0000400005087984 */ /* 0x000ee20000000800 */
[----:B-----5:R-:W-:-:S13]  /*4730*/  FSETP.GEU.AND P0, PT, R6, R3, PT ;  /* 0x000000030600720b */ /* 0x020fda0003f0e000 */
[----:B------:R-:W-:Y:S01]  /*4740*/  @!P0 IMAD.MOV.U32 R3, RZ, RZ, R6 ;  /* 0x000000ffff038224 */ /* 0x000fe200078e0006 */
[----:B012-4-:R-:W-:Y:S04]  /*4750*/  @!P0 LDS R4, [R21] ;  /* 0x0000000015048984 */ /* 0x017fe80000000800 */
[----:B------:R-:W0:Y:S01]  /*4760*/  LDS R6, [R5+0x80] ;  /* 0x0000800005067984 */ /* 0x000e220000000800 */
[----:B---3--:R-:W-:-:S13]  /*4770*/  FSETP.GEU.AND P0, PT, R8, R3, PT ;  /* 0x000000030800720b */ /* 0x008fda0003f0e000 */
[----:B------:R-:W-:Y:S01]  /*4780*/  @!P0 MOV R3, R8 ;  /* 0x0000000800038202 */ /* 0x000fe20000000f00 */
[----:B------:R-:W-:Y:S04]  /*4790*/  @!P0 LDS R4, [R21+0x40] ;  /* 0x0000400015048984 */ /* 0x000fe80000000800 */
[----:B------:R-:W1:Y:S01]  /*47a0*/  LDS R8, [R5+0xc0] ;  /* 0x0000c00005087984 */ /* 0x000e620000000800 */
[----:B0-----:R-:W-:-:S13]  /*47b0*/  FSETP.GEU.AND P0, PT, R6, R3, PT ;  /* 0x000000030600720b */ /* 0x001fda0003f0e000 */
[----:B------:R-:W-:Y:S01]  /*47c0*/  @!P0 IMAD.MOV.U32 R3, RZ, RZ, R6 ;  /* 0x000000ffff038224 */ /* 0x000fe200078e0006 */
[----:B------:R0:W2:Y:S04]  /*47d0*/  @!P0 LDS R4, [R21+0x80] ;  /* 0x0000800015048984 */ /* 0x0000a80000000800 */
[----:B-1----:R-:W-:-:S13]  /*47e0*/  FSETP.GEU.AND P0, PT, R8, R3, PT ;  /* 0x000000030800720b */ /* 0x002fda0003f0e000 */
[----:B------:R0:W1:Y:S01]  /*47f0*/  @!P0 LDS R4, [R21+0xc0] ;  /* 0x0000c00015048984 */ /* 0x0000620000000800 */
[----:B------:R-:W-:-:S07]  /*4800*/  @!P0 IMAD.MOV.U32 R3, RZ, RZ, R8 ;  /* 0x000000ffff038224 */ /* 0x000fce00078e0008 */
.L_x_23:
[----:B------:R-:W-:Y:S05]  /*4810*/  BRA.U !UP1, `(.L_x_21) ;  /* 0x0000000109387547 */ /* 0x000fea000b800000 */
[----:B------:R-:W-:Y:S01]  /*4820*/  LEA R0, R0, R23, 0x4 ;  /* 0x0000001700007211 */ /* 0x000fe200078e20ff */
[----:B------:R-:W-:-:S04]  /*4830*/  UIADD3 UR6, UPT, UPT, -UR6, URZ, URZ ;  /* 0x000000ff06067290 */ /* 0x000fc8000fffe1ff */
[----:B------:R-:W-:-:S05]  /*4840*/  IMAD.SHL.U32 R0, R0, 0x4, RZ ;  /* 0x0000000400007824 */ /* 0x000fca00078e00ff */
[C---:B------:R-:W-:Y:S01]  /*4850*/  IADD3 R5, PT, PT, R0.reuse, UR4, RZ ;  /* 0x0000000400057c10 */ /* 0x040fe2000fffe0ff */
[----:B------:R-:W-:-:S07]  /*4860*/  VIADD R0, R0, UR5 ;  /* 0x0000000500007c36 */ /* 0x000fce0008000000 */
.L_x_24:
[----:B------:R5:W0:Y:S01]  /*4870*/  LDS R6, [R0] ;  /* 0x0000000000067984 */ /* 0x000a220000000800 */
[----:B------:R-:W-:-:S04]  /*4880*/  UIADD3 UR6, UPT, UPT, UR6, 0x1, URZ ;  /* 0x0000000106067890 */ /* 0x000fc8000fffe0ff */
[----:B------:R-:W-:Y:S01]  /*4890*/  UISETP.NE.AND UP0, UPT, UR6, URZ, UPT ;  /* 0x000000ff0600728c */ /* 0x000fe2000bf05270 */
[----:B-----5:R-:W-:Y:S01]  /*48a0*/  VIADD R0, R0, 0x40 ;  /* 0x0000004000007836 */ /* 0x020fe20000000000 */
[----:B0-----:R-:W-:-:S13]  /*48b0*/  FSETP.GEU.AND P0, PT, R6, R3, PT ;  /* 0x000000030600720b */ /* 0x001fda0003f0e000 */
[----:B-12-4-:R0:W1:Y:S01]  /*48c0*/  @!P0 LDS R4, [R5] ;  /* 0x0000000005048984 */ /* 0x0160620000000800 */
[----:B------:R-:W-:Y:S02]  /*48d0*/  @!P0 MOV R3, R6 ;  /* 0x0000000600038202 */ /* 0x000fe40000000f00 */
[----:B0-----:R-:W-:Y:S01]  /*48e0*/  IADD3 R5, PT, PT, R5, 0x40, RZ ;  /* 0x0000004005057810 */ /* 0x001fe20007ffe0ff */
[----:B------:R-:W-:Y:S06]  /*48f0*/  BRA.U UP0, `(.L_x_24) ;  /* 0xfffffffd00dc7547 */ /* 0x000fec000b83ffff */
.L_x_21:
[----:B------:R-:W-:-:S13]  /*4900*/  ISETP.GE.AND P0, PT, R2, R93, PT ;  /* 0x0000005d0200720c */ /* 0x000fda0003f06270 */
[----:B------:R-:W-:Y:S05]  /*4910*/  @P0 EXIT ;  /* 0x000000000000094d */ /* 0x000fea0003800000 */
[----:B------:R-:W-:-:S13]  /*4920*/  ISETP.NE.AND P0, PT, R90, RZ, PT ;  /* 0x000000ff5a00720c */ /* 0x000fda0003f05270 */
[----:B------:R-:W-:Y:S05]  /*4930*/  @P0 BRA `(.L_x_25) ;  /* 0x0000000000980947 */ /* 0x000fea0003800000 */
[----:B------:R-:W-:Y:S01]  /*4940*/  FSETP.GEU.AND P0, PT, R3, RZ, PT ;  /* 0x000000ff0300720b */ /* 0x000fe20003f0e000 */
[----:B------:R-:W-:-:S12]  /*4950*/  BSSY.RECONVERGENT B0, `(.L_x_26) ;  /* 0x0000013000007945 */ /* 0x000fd80003800200 */
[----:B------:R-:W-:Y:S01]  /*4960*/  @!P0 FADD R0, -R3, -RZ ;  /* 0x800000ff03008221 */ /* 0x000fe20000000100 */
[----:B------:R-:W-:Y:S06]  /*4970*/  @!P0 BRA `(.L_x_27) ;  /* 0x0000000000408947 */ /* 0x000fec0003800000 */
[----:B---3--:R-:W3:Y:S01]  /*4980*/  LDC R7, c[0x0][0x3b0] ;  /* 0x0000ec00ff077b82 */ /* 0x008ee20000000800 */
[----:B------:R-:W-:Y:S01]  /*4990*/  BSSY.RECONVERGENT B1, `(.L_x_27) ;  /* 0x000000e000017945 */ /* 0x000fe20003800200 */
[----:B---3--:R-:W3:Y:S08]  /*49a0*/  MUFU.RCP R0, R7 ;  /* 0x0000000700007308 */ /* 0x008ef00000001000 */
[----:B------:R-:W5:Y:S01]  /*49b0*/  FCHK P0, R3, R7 ;  /* 0x0000000703007302 */ /* 0x000f620000000000 */
[----:B---3--:R-:W-:-:S04]  /*49c0*/  FFMA R5, R0, -R7, 1 ;  /* 0x3f80000000057423 */ /* 0x008fc80000000807 */
[----:B------:R-:W-:-:S04]  /*49d0*/  FFMA R0, R0, R5, R0 ;  /* 0x0000000500007223 */ /* 0x000fc80000000000 */
[----:B------:R-:W-:-:S04]  /*49e0*/  FFMA R6, R0, R3, RZ ;  /* 0x0000000300067223 */ /* 0x000fc800000000ff */
[----:B------:R-:W-:-:S04]  /*49f0*/  FFMA R5, R6, -R7, R3 ;  /* 0x8000000706057223 */ /* 0x000fc80000000003 */
[----:B------:R-:W-:Y:S01]  /*4a00*/  FFMA R0, R0, R5, R6 ;  /* 0x0000000500007223 */ /* 0x000fe20000000006 */
[----:B-----5:R-:W-:Y:S06]  /*4a10*/  @!P0 BRA `(.L_x_28) ;  /* 0x0000000000148947 */ /* 0x020fec0003800000 */
[----:B------:R-:W3:Y:S01]  /*4a20*/  LDCU UR4, c[0x0][0x3b0] ;  /* 0x00007600ff0477ac */ /* 0x000ee20008000800 */
[----:B------:R-:W-:Y:S01]  /*4a30*/  IMAD.MOV.U32 R0, RZ, RZ, R3 ;  /* 0x000000ffff007224 */ /* 0x000fe200078e0003 */
[----:B------:R-:W-:Y:S02]  /*4a40*/  MOV R10, 0x4a70 ;  /* 0x00004a70000a7802 */ /* 0x000fe40000000f00 */
[----:B---3--:R-:W-:-:S07]  /*4a50*/  MOV R3, UR4 ;  /* 0x0000000400037c02 */ /* 0x008fce0008000f00 */
[----:B012-4-:R-:W-:Y:S05]  /*4a60*/  CALL.REL.NOINC `($__internal_1_$__cuda_sm3x_div_rn_noftz_f32_slowpath) ;  /* 0x00000004005c7944 */ /* 0x017fea0003c00000 */
.L_x_28:
[----:B------:R-:W-:Y:S05]  /*4a70*/  BSYNC.RECONVERGENT B1 ;  /* 0x0000000000017941 */ /* 0x000fea0003800200 */
.L_x_27:
[----:B------:R-:W-:Y:S05]  /*4a80*/  BSYNC.RECONVERGENT B0 ;  /* 0x0000000000007941 */ /* 0x000fea0003800200 */
.L_x_26:
[----:B------:R-:W-:Y:S01]  /*4a90*/  VIADD R3, R0, 0xf3000000 ;  /* 0xf300000000037836 */ /* 0x000fe20000000000 */
[----:B------:R0:W0:Y:S01]  /*4aa0*/  MUFU.RSQ R5, R0 ;  /* 0x0000000000057308 */ /* 0x0000220000001400 */
[----:B------:R-:W-:Y:S03]  /*4ab0*/  BSSY.RECONVERGENT B0, `(.L_x_29) ;  /* 0x000000a000007945 */ /* 0x000fe60003800200 */
[----:B------:R-:W-:-:S13]  /*4ac0*/  ISETP.GT.U32.AND P0, PT, R3, 0x727fffff, PT ;  /* 0x727fffff0300780c */ /* 0x000fda0003f04070 */
[----:B0-----:R-:W-:Y:S05]  /*4ad0*/  @!P0 BRA `(.L_x_30) ;  /* 0x00000000000c8947 */ /* 0x001fea0003800000 */
[----:B------:R-:W-:-:S07]  /*4ae0*/  MOV R9, 0x4b00 ;  /* 0x00004b0000097802 */ /* 0x000fce0000000f00 */
[----:B-1234-:R-:W-:Y:S05]  /*4af0*/  CALL.REL.NOINC `($__internal_0_$__cuda_sm20_sqrt_rn_f32_slowpath) ;  /* 0x0000000000e07944 */ /* 0x01efea0003c00000 */
[----:B------:R-:W-:Y:S05]  /*4b00*/  BRA `(.L_x_31) ;  /* 0x0000000000107947 */ /* 0x000fea0003800000 */
.L_x_30:
[C---:B------:R-:W-:Y:S01]  /*4b10*/  FMUL.FTZ R3, R5.reuse, R0 ;  /* 0x0000000005037220 */ /* 0x040fe20000410000 */
[----:B------:R-:W-:-:S03]  /*4b20*/  FMUL.FTZ R5, R5, 0.5 ;  /* 0x3f00000005057820 */ /* 0x000fc60000410000 */
[----:B------:R-:W-:-:S04]  /*4b30*/  FFMA R0, -R3, R3, R0 ;  /* 0x0000000303007223 */ /* 0x000fc80000000100 */
[----:B------:R-:W-:-:S07]  /*4b40*/  FFMA R3, R0, R5, R3 ;  /* 0x0000000500037223 */ /* 0x000fce0000000003 */
.L_x_31:
[----:B------:R-:W-:Y:S05]  /*4b50*/  BSYNC.RECONVERGENT B0 ;  /* 0x0000000000007941 */ /* 0x000fea0003800200 */
.L_x_29:
[----:B---3--:R-:W0:Y:S02]  /*4b60*/  LDC.64 R6, c[0x0][0x380] ;  /* 0x0000e000ff067b82 */ /* 0x008e240000000a00 */
[----:B0-----:R-:W-:-:S05]  /*4b70*/  IMAD.WIDE R6, R2, 0x4, R6 ;  /* 0x0000000402067825 */ /* 0x001fca00078e0206 */
[----:B------:R0:W-:Y:S01]  /*4b80*/  STG.E desc[UR8][R6.64], R3 ;  /* 0x0000000306007986 */ /* 0x0001e2000c101908 */
[----:B------:R-:W-:Y:S05]  /*4b90*/  BRA `(.L_x_32) ;  /* 0x0000000000a47947 */ /* 0x000fea0003800000 */
.L_x_25:
[----:B------:R-:W-:Y:S01]  /*4ba0*/  FSETP.GEU.AND P0, PT, R3, RZ, PT ;  /* 0x000000ff0300720b */ /* 0x000fe20003f0e000 */
[----:B------:R-:W-:-:S12]  /*4bb0*/  BSSY.RECONVERGENT B0, `(.L_x_33) ;  /* 0x0000017000007945 */ /* 0x000fd80003800200 */
[----:B------:R-:W-:Y:S01]  /*4bc0*/  @!P0 FADD R0, -R3, -RZ ;  /* 0x800000ff03008221 */ /* 0x000fe20000000100 */
[----:B------:R-:W-:Y:S06]  /*4bd0*/  @!P0 BRA `(.L_x_34) ;  /* 0x0000000000508947 */ /* 0x000fec0003800000 */
[----:B------:R-:W5:Y:S01]  /*4be0*/  S2UR UR5, SR_CgaCtaId ;  /* 0x00000000000579c3 */ /* 0x000f620000008800 */
[----:B------:R-:W-:Y:S01]  /*4bf0*/  UMOV UR4, 0x400 ;  /* 0x0000040000047882 */ /* 0x000fe20000000000 */
[----:B------:R-:W-:Y:S01]  /*4c00*/  BSSY.RECONVERGENT B1, `(.L_x_34) ;  /* 0x0000011000017945 */ /* 0x000fe20003800200 */
[----:B------:R-:W-:-:S04]  /*4c10*/  UIADD3 UR4, UPT, UPT, UR4, 0x4bc0, URZ ;  /* 0x00004bc004047890 */ /* 0x000fc8000fffe0ff */
[----:B-----5:R-:W-:-:S06]  /*4c20*/  ULEA UR4, UR5, UR4, 0x18 ;  /* 0x0000000405047291 */ /* 0x020fcc000f8ec0ff */
[----:B------:R-:W-:-:S05]  /*4c30*/  LEA R5, R23, UR4, 0x2 ;  /* 0x0000000417057c11 */ /* 0x000fca000f8e10ff */
[----:B------:R-:W3:Y:S02]  /*4c40*/  LDS R6, [R5] ;  /* 0x0000000005067984 */ /* 0x000ee40000000800 */
[----:B---3--:R-:W3:Y:S08]  /*4c50*/  MUFU.RCP R7, R6 ;  /* 0x0000000600077308 */ /* 0x008ef00000001000 */
[----:B------:R-:W5:Y:S01]  /*4c60*/  FCHK P0, R3, R6 ;  /* 0x0000000603007302 */ /* 0x000f620000000000 */
[----:B---3--:R-:W-:-:S04]  /*4c70*/  FFMA R0, -R6, R7, 1 ;  /* 0x3f80000006007423 */ /* 0x008fc80000000107 */
[----:B------:R-:W-:-:S04]  /*4c80*/  FFMA R0, R7, R0, R7 ;  /* 0x0000000007007223 */ /* 0x000fc80000000007 */
[----:B------:R-:W-:-:S04]  /*4c90*/  FFMA R7, R0, R3, RZ ;  /* 0x0000000300077223 */ /* 0x000fc800000000ff */
[----:B------:R-:W-:-:S04]  /*4ca0*/  FFMA R8, -R6, R7, R3 ;  /* 0x0000000706087223 */ /* 0x000fc80000000103 */
[----:B------:R-:W-:Y:S01]  /*4cb0*/  FFMA R0, R0, R8, R7 ;  /* 0x0000000800007223 */ /* 0x000fe20000000007 */
[----:B-----5:R-:W-:Y:S06]  /*4cc0*/  @!P0 BRA `(.L_x_35) ;  /* 0x0000000000108947 */ /* 0x020fec0003800000 */
[----:B------:R-:W-:Y:S01]  /*4cd0*/  MOV R0, R3 ;  /* 0x0000000300007202 */ /* 0x000fe20000000f00 */
[----:B------:R-:W-:Y:S01]  /*4ce0*/  IMAD.MOV.U32 R3, RZ, RZ, R6 ;  /* 0x000000ffff037224 */ /* 0x000fe200078e0006 */
[----:B------:R-:W-:-:S07]  /*4cf0*/  MOV R10, 0x4d10 ;  /* 0x00004d10000a7802 */ /* 0x000fce0000000f00 */
[----:B012-4-:R-:W-:Y:S05]  /*4d00*/  CALL.REL.NOINC `($__internal_1_$__cuda_sm3x_div_rn_noftz_f32_slowpath) ;  /* 0x0000000000b47944 */ /* 0x017fea0003c00000 */
.L_x_35:
[----:B------:R-:W-:Y:S05]  /*4d10*/  BSYNC.RECONVERGENT B1 ;  /* 0x0000000000017941 */ /* 0x000fea0003800200 */
.L_x_34:
[----:B------:R-:W-:Y:S05]  /*4d20*/  BSYNC.RECONVERGENT B0 ;  /* 0x0000000000007941 */ /* 0x000fea0003800200 */
.L_x_33:
[----:B------:R-:W-:Y:S01]  /*4d30*/  IADD3 R3, PT, PT, R0, -0xd000000, RZ ;  /* 0xf300000000037810 */ /* 0x000fe20007ffe0ff */
[----:B------:R0:W0:Y:S01]  /*4d40*/  MUFU.RSQ R5, R0 ;  /* 0x0000000000057308 */ /* 0x0000220000001400 */
[----:B------:R-:W-:Y:S02]  /*4d50*/  BSSY.RECONVERGENT B0, `(.L_x_36) ;  /* 0x000000a000007945 */ /* 0x000fe40003800200 */
[----:B------:R-:W-:-:S13]  /*4d60*/  ISETP.GT.U32.AND P0, PT, R3, 0x727fffff, PT ;  /* 0x727fffff0300780c */ /* 0x000fda0003f04070 */
[----:B------:R-:W-:Y:S05]  /*4d70*/  @!P0 BRA `(.L_x_37) ;  /* 0x00000000000c8947 */ /* 0x000fea0003800000 */
[----:B------:R-:W-:-:S07]  /*4d80*/  MOV R9, 0x4da0 ;  /* 0x00004da000097802 */ /* 0x000fce0000000f00 */
[----:B01234-:R-:W-:Y:S05]  /*4d90*/  CALL.REL.NOINC `($__internal_0_$__cuda_sm20_sqrt_rn_f32_slowpath) ;  /* 0x0000000000387944 */ /* 0x01ffea0003c00000 */
[----:B------:R-:W-:Y:S05]  /*4da0*/  BRA `(.L_x_38) ;  /* 0x0000000000107947 */ /* 0x000fea0003800000 */
.L_x_37:
[C---:B0-----:R-:W-:Y:S01]  /*4db0*/  FMUL.FTZ R3, R5.reuse, R0 ;  /* 0x0000000005037220 */ /* 0x041fe20000410000 */
[----:B------:R-:W-:-:S03]  /*4dc0*/  FMUL.FTZ R5, R5, 0.5 ;  /* 0x3f00000005057820 */ /* 0x000fc60000410000 */
[----:B------:R-:W-:-:S04]  /*4dd0*/  FFMA R0, -R3, R3, R0 ;  /* 0x0000000303007223 */ /* 0x000fc80000000100 */
[----:B------:R-:W-:-:S07]  /*4de0*/  FFMA R3, R0, R5, R3 ;  /* 0x0000000500037223 */ /* 0x000fce0000000003 */
.L_x_38:
[----:B------:R-:W-:Y:S05]  /*4df0*/  BSYNC.RECONVERGENT B0 ;  /* 0x0000000000007941 */ /* 0x000fea0003800200 */
.L_x_36:
[----:B---3--:R-:W0:Y:S02]  /*4e00*/  LDC.64 R6, c[0x0][0x380] ;  /* 0x0000e000ff067b82 */ /* 0x008e240000000a00 */
[----:B0-----:R-:W-:-:S05]  /*4e10*/  IMAD.WIDE R6, R2, 0x4, R6 ;  /* 0x0000000402067825 */ /* 0x001fca00078e0206 */
[----:B------:R3:W-:Y:S02]  /*4e20*/  STG.E desc[UR8][R6.64], R3 ;  /* 0x0000000306007986 */ /* 0x0007e4000c101908 */
.L_x_32:
[----:B0--3--:R-:W0:Y:S01]  /*4e30*/  LDC.64 R6, c[0x0][0x388] ;  /* 0x0000e200ff067b82 */ /* 0x009e220000000a00 */
[----:B-12-4-:R-:W-:Y:S02]  /*4e40*/  VIADD R5, R4, 0x1 ;  /* 0x0000000104057836 */ /* 0x016fe40000000000 */
[----:B0-----:R-:W-:-:S05]  /*4e50*/  IMAD.WIDE R2, R2, 0x4, R6 ;  /* 0x0000000402027825 */ /* 0x001fca00078e0206 */
[----:B------:R-:W-:Y:S01]  /*4e60*/  STG.E desc[UR8][R2.64], R5 ;  /* 0x0000000502007986 */ /* 0x000fe2000c101908 */
[----:B------:R-:W-:Y:S05]  /*4e70*/  EXIT ;  /* 0x000000000000794d */ /* 0x000fea0003800000 */
        .weak           $__internal_0_$__cuda_sm20_sqrt_rn_f32_slowpath
        .type           $__internal_0_$__cuda_sm20_sqrt_rn_f32_slowpath,@function
        .size           $__internal_0_$__cuda_sm20_sqrt_rn_f32_slowpath,($__internal_1_$__cuda_sm3x_div_rn_noftz_f32_slowpath - $__internal_0_$__cuda_sm20_sqrt_rn_f32_slowpath)
$__internal_0_$__cuda_sm20_sqrt_rn_f32_slowpath:
[----:B------:R-:W-:-:S13]  /*4e80*/  LOP3.LUT P0, RZ, R0, 0x7fffffff, RZ, 0xc0, !PT ;  /* 0x7fffffff00ff7812 */ /* 0x000fda000780c0ff */
[----:B------:R-:W-:Y:S01]  /*4e90*/  @!P0 MOV R3, R0 ;  /* 0x0000000000038202 */ /* 0x000fe20000000f00 */
[----:B------:R-:W-:Y:S06]  /*4ea0*/  @!P0 BRA `(.L_x_39) ;  /* 0x0000000000408947 */ /* 0x000fec0003800000 */
[----:B------:R-:W-:-:S13]  /*4eb0*/  FSETP.GEU.FTZ.AND P0, PT, R0, RZ, PT ;  /* 0x000000ff0000720b */ /* 0x000fda0003f1e000 */
[----:B------:R-:W-:Y:S01]  /*4ec0*/  @!P0 IMAD.MOV.U32 R3, RZ, RZ, 0x7fffffff ;  /* 0x7fffffffff038424 */ /* 0x000fe200078e00ff */
[----:B------:R-:W-:Y:S06]  /*4ed0*/  @!P0 BRA `(.L_x_39) ;  /* 0x0000000000348947 */ /* 0x000fec0003800000 */
[----:B------:R-:W-:-:S13]  /*4ee0*/  FSETP.GTU.FTZ.AND P0, PT, |R0|, +INF , PT ;  /* 0x7f8000000000780b */ /* 0x000fda0003f1c200 */
[----:B------:R-:W-:Y:S01]  /*4ef0*/  @P0 FADD.FTZ R3, R0, 1 ;  /* 0x3f80000000030421 */ /* 0x000fe20000010000 */
[----:B------:R-:W-:Y:S06]  /*4f00*/  @P0 BRA `(.L_x_39) ;  /* 0x0000000000280947 */ /* 0x000fec0003800000 */
[----:B------:R-:W-:-:S13]  /*4f10*/  FSETP.NEU.FTZ.AND P0, PT, |R0|, +INF , PT ;  /* 0x7f8000000000780b */ /* 0x000fda0003f1d200 */
[----:B------:R-:W-:-:S04]  /*4f20*/  @P0 FFMA R5, R0, 1.84467440737095516160e+19, RZ ;  /* 0x5f80000000050823 */ /* 0x000fc800000000ff */
[----:B------:R-:W0:Y:S02]  /*4f30*/  @P0 MUFU.RSQ R6, R5 ;  /* 0x0000000500060308 */ /* 0x000e240000001400 */
[----:B0-----:R-:W-:Y:S01]  /*4f40*/  @P0 FMUL.FTZ R8, R5, R6 ;  /* 0x0000000605080220 */ /* 0x001fe20000410000 */
[----:B------:R-:W-:-:S03]  /*4f50*/  @P0 FMUL.FTZ R6, R6, 0.5 ;  /* 0x3f00000006060820 */ /* 0x000fc60000410000 */
[----:B------:R-:W-:-:S04]  /*4f60*/  @P0 FADD.FTZ R3, -R8, -RZ ;  /* 0x800000ff08030221 */ /* 0x000fc80000010100 */
[----:B------:R-:W-:Y:S01]  /*4f70*/  @P0 FFMA R7, R8, R3, R5 ;  /* 0x0000000308070223 */ /* 0x000fe20000000005 */
[----:B------:R-:W-:-:S03]  /*4f80*/  @!P0 MOV R3, R0 ;  /* 0x0000000000038202 */ /* 0x000fc60000000f00 */
[----:B------:R-:W-:-:S04]  /*4f90*/  @P0 FFMA R6, R7, R6, R8 ;  /* 0x0000000607060223 */ /* 0x000fc80000000008 */
[----:B------:R-:W-:-:S07]  /*4fa0*/  @P0 FMUL.FTZ R3, R6, 2.3283064365386962891e-10 ;  /* 0x2f80000006030820 */ /* 0x000fce0000410000 */
.L_x_39:
[----:B------:R-:W-:Y:S02]  /*4fb0*/  HFMA2 R7, -RZ, RZ, 0, 0 ;  /* 0x00000000ff077431 */ /* 0x000fe400000001ff */
[----:B------:R-:W-:-:S04]  /*4fc0*/  IMAD.MOV.U32 R6, RZ, RZ, R9 ;  /* 0x000000ffff067224 */ /* 0x000fc800078e0009 */
[----:B------:R-:W-:Y:S05]  /*4fd0*/  RET.REL.NODEC R6 `(_Z14jrc_cuda_deltaPfPjPKfPKiS4_S4_f) ;  /* 0xffffffb006087950 */ /* 0x000fea0003c3ffff */
        .weak           $__internal_1_$__cuda_sm3x_div_rn_noftz_f32_slowpath
        .type           $__internal_1_$__cuda_sm3x_div_rn_noftz_f32_slowpath,@function
        .size           $__internal_1_$__cuda_sm3x_div_rn_noftz_f32_slowpath,(.L_x_53 - $__internal_1_$__cuda_sm3x_div_rn_noftz_f32_slowpath)
$__internal_1_$__cuda_sm3x_div_rn_noftz_f32_slowpath:
[----:B------:R-:W-:Y:S01]  /*4fe0*/  SHF.R.U32.HI R6, RZ, 0x17, R3 ;  /* 0x00000017ff067819 */ /* 0x000fe20000011603 */
[----:B------:R-:W-:Y:S01]  /*4ff0*/  BSSY.RECONVERGENT B2, `(.L_x_40) ;  /* 0x0000062000027945 */ /* 0x000fe20003800200 */
[----:B------:R-:W-:Y:S02]  /*5000*/  SHF.R.U32.HI R5, RZ, 0x17, R0 ;  /* 0x00000017ff057819 */ /* 0x000fe40000011600 */
[----:B------:R-:W-:Y:S02]  /*5010*/  LOP3.LUT R12, R6, 0xff, RZ, 0xc0, !PT ;  /* 0x000000ff060c7812 */ /* 0x000fe400078ec0ff */
[----:B------:R-:W-:-:S03]  /*5020*/  LOP3.LUT R8, R5, 0xff, RZ, 0xc0, !PT ;  /* 0x000000ff05087812 */ /* 0x000fc600078ec0ff */
[----:B------:R-:W-:Y:S01]  /*5030*/  VIADD R7, R12, 0xffffffff ;  /* 0xffffffff0c077836 */ /* 0x000fe20000000000 */
[----:B------:R-:W-:-:S04]  /*5040*/  IADD3 R6, PT, PT, R8, -0x1, RZ ;  /* 0xffffffff08067810 */ /* 0x000fc80007ffe0ff */
[----:B------:R-:W-:-:S04]  /*5050*/  ISETP.GT.U32.AND P0, PT, R7, 0xfd, PT ;  /* 0x000000fd0700780c */ /* 0x000fc80003f04070 */
[----:B------:R-:W-:-:S13]  /*5060*/  ISETP.GT.U32.OR P0, PT, R6, 0xfd, P0 ;  /* 0x000000fd0600780c */ /* 0x000fda0000704470 */
[----:B------:R-:W-:Y:S01]  /*5070*/  @!P0 IMAD.MOV.U32 R5, RZ, RZ, RZ ;  /* 0x000000ffff058224 */ /* 0x000fe200078e00ff */
[----:B------:R-:W-:Y:S06]  /*5080*/  @!P0 BRA `(.L_x_41) ;  /* 0x00000000005c8947 */ /* 0x000fec0003800000 */
[----:B------:R-:W-:Y:S02]  /*5090*/  FSETP.GTU.FTZ.AND P0, PT, |R0|, +INF , PT ;  /* 0x7f8000000000780b */ /* 0x000fe40003f1c200 */
[----:B------:R-:W-:-:S04]  /*50a0*/  FSETP.GTU.FTZ.AND P1, PT, |R3|, +INF , PT ;  /* 0x7f8000000300780b */ /* 0x000fc80003f3c200 */
[----:B------:R-:W-:-:S13]  /*50b0*/  PLOP3.LUT P0, PT, P0, P1, PT, 0xf8, 0x8f ;  /* 0x00000000008f781c */ /* 0x000fda0000703f70 */
[----:B------:R-:W-:Y:S05]  /*50c0*/  @P0 BRA `(.L_x_42) ;  /* 0x00000004004c0947 */ /* 0x000fea0003800000 */
[----:B------:R-:W-:-:S13]  /*50d0*/  LOP3.LUT P0, RZ, R3, 0x7fffffff, R0, 0xc8, !PT ;  /* 0x7fffffff03ff7812 */ /* 0x000fda000780c800 */
[----:B------:R-:W-:Y:S05]  /*50e0*/  @!P0 BRA `(.L_x_43) ;  /* 0x00000004003c8947 */ /* 0x000fea0003800000 */
[C---:B------:R-:W-:Y:S02]  /*50f0*/  FSETP.NEU.FTZ.AND P0, PT, |R0|.reuse, +INF , PT ;  /* 0x7f8000000000780b */ /* 0x040fe40003f1d200 */
[----:B------:R-:W-:Y:S02]  /*5100*/  FSETP.NEU.FTZ.AND P2, PT, |R3|, +INF , PT ;  /* 0x7f8000000300780b */ /* 0x000fe40003f5d200 */
[----:B------:R-:W-:-:S11]  /*5110*/  FSETP.NEU.FTZ.AND P1, PT, |R0|, +INF , PT ;  /* 0x7f8000000000780b */ /* 0x000fd60003f3d200 */
[----:B------:R-:W-:Y:S05]  /*5120*/  @!P2 BRA !P0, `(.L_x_43) ;  /* 0x00000004002ca947 */ /* 0x000fea0004000000 */
[----:B------:R-:W-:-:S04]  /*5130*/  LOP3.LUT P0, RZ, R0, 0x7fffffff, RZ, 0xc0, !PT ;  /* 0x7fffffff00ff7812 */ /* 0x000fc8000780c0ff */
[----:B------:R-:W-:-:S13]  /*5140*/  PLOP3.LUT P0, PT, P2, P0, PT, 0x2f, 0xf2 ;  /* 0x0000000000f2781c */ /* 0x000fda0001700577 */
[----:B------:R-:W-:Y:S05]  /*5150*/  @P0 BRA `(.L_x_44) ;  /* 0x0000000400180947 */ /* 0x000fea0003800000 */
[----:B------:R-:W-:-:S04]  /*5160*/  LOP3.LUT P0, RZ, R3, 0x7fffffff, RZ, 0xc0, !PT ;  /* 0x7fffffff03ff7812 */ /* 0x000fc8000780c0ff */
[----:B------:R-:W-:-:S13]  /*5170*/  PLOP3.LUT P0, PT, P1, P0, PT, 0x2f, 0xf2 ;  /* 0x0000000000f2781c */ /* 0x000fda0000f00577 */
[----:B------:R-:W-:Y:S05]  /*5180*/  @P0 BRA `(.L_x_45) ;  /* 0x0000000400000947 */ /* 0x000fea0003800000 */
[----:B------:R-:W-:Y:S02]  /*5190*/  ISETP.GE.AND P0, PT, R6, RZ, PT ;  /* 0x000000ff0600720c */ /* 0x000fe40003f06270 */
[----:B------:R-:W-:-:S11]  /*51a0*/  ISETP.GE.AND P1, PT, R7, RZ, PT ;  /* 0x000000ff0700720c */ /* 0x000fd60003f26270 */
[----:B------:R-:W-:Y:S01]  /*51b0*/  @P0 MOV R5, RZ ;  /* 0x000000ff00050202 */ /* 0x000fe20000000f00 */
[----:B------:R-:W-:Y:S02]  /*51c0*/  @!P0 IMAD.MOV.U32 R5, RZ, RZ, -0x40 ;  /* 0xffffffc0ff058424 */ /* 0x000fe400078e00ff */
[----:B------:R-:W-:Y:S01]  /*51d0*/  @!P0 FFMA R0, R0, 1.84467440737095516160e+19, RZ ;  /* 0x5f80000000008823 */ /* 0x000fe200000000ff */
[----:B------:R-:W-:Y:S02]  /*51e0*/  @!P1 FFMA R3, R3, 1.84467440737095516160e+19, RZ ;  /* 0x5f80000003039823 */ /* 0x000fe400000000ff */
[----:B------:R-:W-:-:S07]  /*51f0*/  @!P1 IADD3 R5, PT, PT, R5, 0x40, RZ ;  /* 0x0000004005059810 */ /* 0x000fce0007ffe0ff */
.L_x_41:
[----:B------:R-:W-:Y:S01]  /*5200*/  LEA R6, R12, 0xc0800000, 0x17 ;  /* 0xc08000000c067811 */ /* 0x000fe200078eb8ff */
[----:B------:R-:W-:Y:S04]  /*5210*/  BSSY.RECONVERGENT B3, `(.L_x_46) ;  /* 0x0000036000037945 */ /* 0x000fe80003800200 */
[----:B------:R-:W-:Y:S01]  /*5220*/  IMAD.IADD R6, R3, 0x1, -R6 ;  /* 0x0000000103067824 */ /* 0x000fe200078e0a06 */
[----:B------:R-:W-:-:S03]  /*5230*/  IADD3 R3, PT, PT, R8, -0x7f, RZ ;  /* 0xffffff8108037810 */ /* 0x000fc60007ffe0ff */
[----:B------:R0:W1:Y:S01]  /*5240*/  MUFU.RCP R7, R6 ;  /* 0x0000000600077308 */ /* 0x0000620000001000 */
[----:B------:R-:W-:Y:S01]  /*5250*/  FADD.FTZ R9, -R6, -RZ ;  /* 0x800000ff06097221 */ /* 0x000fe20000010100 */
[C---:B------:R-:W-:Y:S01]  /*5260*/  IMAD R0, R3.reuse, -0x800000, R0 ;  /* 0xff80000003007824 */ /* 0x040fe200078e0200 */
[----:B0-----:R-:W-:-:S05]  /*5270*/  IADD3 R6, PT, PT, R3, 0x7f, -R12 ;  /* 0x0000007f03067810 */ /* 0x001fca0007ffe80c */
[----:B------:R-:W-:Y:S02]  /*5280*/  IMAD.IADD R6, R6, 0x1, R5 ;  /* 0x0000000106067824 */ /* 0x000fe400078e0205 */
[----:B-1----:R-:W-:-:S04]  /*5290*/  FFMA R8, R7, R9, 1 ;  /* 0x3f80000007087423 */ /* 0x002fc80000000009 */
[----:B------:R-:W-:-:S04]  /*52a0*/  FFMA R14, R7, R8, R7 ;  /* 0x00000008070e7223 */ /* 0x000fc80000000007 */
[----:B------:R-:W-:-:S04]  /*52b0*/  FFMA R7, R0, R14, RZ ;  /* 0x0000000e00077223 */ /* 0x000fc800000000ff */
[----:B------:R-:W-:-:S04]  /*52c0*/  FFMA R8, R9, R7, R0 ;  /* 0x0000000709087223 */ /* 0x000fc80000000000 */
[----:B------:R-:W-:-:S04]  /*52d0*/  FFMA R11, R14, R8, R7 ;  /* 0x000000080e0b7223 */ /* 0x000fc80000000007 */
[----:B------:R-:W-:-:S04]  /*52e0*/  FFMA R8, R9, R11, R0 ;  /* 0x0000000b09087223 */ /* 0x000fc80000000000 */
[----:B------:R-:W-:-:S05]  /*52f0*/  FFMA R7, R14, R8, R11 ;  /* 0x000000080e077223 */ /* 0x000fca000000000b */
[----:B------:R-:W-:-:S04]  /*5300*/  SHF.R.U32.HI R0, RZ, 0x17, R7 ;  /* 0x00000017ff007819 */ /* 0x000fc80000011607 */
[----:B------:R-:W-:-:S04]  /*5310*/  LOP3.LUT R0, R0, 0xff, RZ, 0xc0, !PT ;  /* 0x000000ff00007812 */ /* 0x000fc800078ec0ff */
[----:B------:R-:W-:-:S05]  /*5320*/  IADD3 R9, PT, PT, R0, R6, RZ ;  /* 0x0000000600097210 */ /* 0x000fca0007ffe0ff */
[----:B------:R-:W-:-:S05]  /*5330*/  VIADD R0, R9, 0xffffffff ;  /* 0xffffffff09007836 */ /* 0x000fca0000000000 */
[----:B------:R-:W-:-:S13]  /*5340*/  ISETP.GE.U32.AND P0, PT, R0, 0xfe, PT ;  /* 0x000000fe0000780c */ /* 0x000fda0003f06070 */
[----:B------:R-:W-:Y:S05]  /*5350*/  @!P0 BRA `(.L_x_47) ;  /* 0x0000000000808947 */ /* 0x000fea0003800000 */
[----:B------:R-:W-:-:S13]  /*5360*/  ISETP.GT.AND P0, PT, R9, 0xfe, PT ;  /* 0x000000fe0900780c */ /* 0x000fda0003f04270 */
[----:B------:R-:W-:Y:S05]  /*5370*/  @P0 BRA `(.L_x_48) ;  /* 0x00000000006c0947 */ /* 0x000fea0003800000 */
[----:B------:R-:W-:-:S13]  /*5380*/  ISETP.GE.AND P0, PT, R9, 0x1, PT ;  /* 0x000000010900780c */ /* 0x000fda0003f06270 */
[----:B------:R-:W-:Y:S05]  /*5390*/  @P0 BRA `(.L_x_49) ;  /* 0x0000000000740947 */ /* 0x000fea0003800000 */
[----:B------:R-:W-:Y:S02]  /*53a0*/  ISETP.GE.AND P0, PT, R9, -0x18, PT ;  /* 0xffffffe80900780c */ /* 0x000fe40003f06270 */
[----:B------:R-:W-:-:S11]  /*53b0*/  LOP3.LUT R7, R7, 0x80000000, RZ, 0xc0, !PT ;  /* 0x8000000007077812 */ /* 0x000fd600078ec0ff */
[----:B------:R-:W-:Y:S05]  /*53c0*/  @!P0 BRA `(.L_x_49) ;  /* 0x0000000000688947 */ /* 0x000fea0003800000 */
[CCC-:B------:R-:W-:Y:S01]  /*53d0*/  FFMA.RZ R0, R14.reuse, R8.reuse, R11.reuse ;  /* 0x000000080e007223 */ /* 0x1c0fe2000000c00b */
[C---:B------:R-:W-:Y:S01]  /*53e0*/  IADD3 R6, PT, PT, R9.reuse, 0x20, RZ ;  /* 0x0000002009067810 */ /* 0x040fe20007ffe0ff */
[-CC-:B------:R-:W-:Y:S01]  /*53f0*/  FFMA.RM R3, R14, R8.reuse, R11.reuse ;  /* 0x000000080e037223 */ /* 0x180fe2000000400b */
[C---:B------:R-:W-:Y:S02]  /*5400*/  ISETP.NE.AND P2, PT, R9.reuse, RZ, PT ;  /* 0x000000ff0900720c */ /* 0x040fe40003f45270 */
[----:B------:R-:W-:Y:S01]  /*5410*/  LOP3.LUT R5, R0, 0x7fffff, RZ, 0xc0, !PT ;  /* 0x007fffff00057812 */ /* 0x000fe200078ec0ff */
[----:B------:R-:W-:Y:S01]  /*5420*/  FFMA.RP R0, R14, R8, R11 ;  /* 0x000000080e007223 */ /* 0x000fe2000000800b */
[----:B------:R-:W-:Y:S01]  /*5430*/  IMAD.MOV R8, RZ, RZ, -R9 ;  /* 0x000000ffff087224 */ /* 0x000fe200078e0a09 */
[----:B------:R-:W-:Y:S02]  /*5440*/  ISETP.NE.AND P1, PT, R9, RZ, PT ;  /* 0x000000ff0900720c */ /* 0x000fe40003f25270 */
[----:B------:R-:W-:-:S02]  /*5450*/  LOP3.LUT R5, R5, 0x800000, RZ, 0xfc, !PT ;  /* 0x0080000005057812 */ /* 0x000fc400078efcff */
[----:B------:R-:W-:Y:S02]  /*5460*/  FSETP.NEU.FTZ.AND P0, PT, R0, R3, PT ;  /* 0x000000030000720b */ /* 0x000fe40003f1d000 */
[----:B------:R-:W-:Y:S02]  /*5470*/  SHF.L.U32 R6, R5, R6, RZ ;  /* 0x0000000605067219 */ /* 0x000fe400000006ff */
[----:B------:R-:W-:Y:S02]  /*5480*/  SEL R0, R8, RZ, P2 ;  /* 0x000000ff08007207 */ /* 0x000fe40001000000 */
[----:B------:R-:W-:Y:S02]  /*5490*/  ISETP.NE.AND P1, PT, R6, RZ, P1 ;  /* 0x000000ff0600720c */ /* 0x000fe40000f25270 */
[----:B------:R-:W-:Y:S02]  /*54a0*/  SHF.R.U32.HI R0, RZ, R0, R5 ;  /* 0x00000000ff007219 */ /* 0x000fe40000011605 */
[----:B------:R-:W-:-:S02]  /*54b0*/  PLOP3.LUT P0, PT, P0, P1, PT, 0xf8, 0x8f ;  /* 0x00000000008f781c */ /* 0x000fc40000703f70 */
[----:B------:R-:W-:Y:S02]  /*54c0*/  SHF.R.U32.HI R6, RZ, 0x1, R0 ;  /* 0x00000001ff067819 */ /* 0x000fe40000011600 */
[----:B------:R-:W-:-:S04]  /*54d0*/  SEL R3, RZ, 0x1, !P0 ;  /* 0x00000001ff037807 */ /* 0x000fc80004000000 */
[----:B------:R-:W-:-:S04]  /*54e0*/  LOP3.LUT R3, R3, 0x1, R6, 0xf8, !PT ;  /* 0x0000000103037812 */ /* 0x000fc800078ef806 */
[----:B------:R-:W-:-:S04]  /*54f0*/  LOP3.LUT R3, R3, R0, RZ, 0xc0, !PT ;  /* 0x0000000003037212 */ /* 0x000fc800078ec0ff */
[----:B------:R-:W-:-:S04]  /*5500*/  IADD3 R6, PT, PT, R6, R3, RZ ;  /* 0x0000000306067210 */ /* 0x000fc80007ffe0ff */
[----:B------:R-:W-:Y:S01]  /*5510*/  LOP3.LUT R7, R6, R7, RZ, 0xfc, !PT ;  /* 0x0000000706077212 */ /* 0x000fe200078efcff */
[----:B------:R-:W-:Y:S06]  /*5520*/  BRA `(.L_x_49) ;  /* 0x0000000000107947 */ /* 0x000fec0003800000 */
.L_x_48:
[----:B------:R-:W-:-:S04]  /*5530*/  LOP3.LUT R7, R7, 0x80000000, RZ, 0xc0, !PT ;  /* 0x8000000007077812 */ /* 0x000fc800078ec0ff */
[----:B------:R-:W-:Y:S01]  /*5540*/  LOP3.LUT R7, R7, 0x7f800000, RZ, 0xfc, !PT ;  /* 0x7f80000007077812 */ /* 0x000fe200078efcff */
[----:B------:R-:W-:Y:S06]  /*5550*/  BRA `(.L_x_49) ;  /* 0x0000000000047947 */ /* 0x000fec0003800000 */
.L_x_47:
[----:B------:R-:W-:-:S07]  /*5560*/  IMAD R7, R6, 0x800000, R7 ;  /* 0x0080000006077824 */ /* 0x000fce00078e0207 */
.L_x_49:
[----:B------:R-:W-:Y:S05]  /*5570*/  BSYNC.RECONVERGENT B3 ;  /* 0x0000000000037941 */ /* 0x000fea0003800200 */
.L_x_46:
[----:B------:R-:W-:Y:S05]  /*5580*/  BRA `(.L_x_50) ;  /* 0x0000000000207947 */ /* 0x000fea0003800000 */
.L_x_45:
[----:B------:R-:W-:-:S04]  /*5590*/  LOP3.LUT R0, R3, 0x80000000, R0, 0x48, !PT ;  /* 0x8000000003007812 */ /* 0x000fc800078e4800 */
[----:B------:R-:W-:Y:S01]  /*55a0*/  LOP3.LUT R7, R0, 0x7f800000, RZ, 0xfc, !PT ;  /* 0x7f80000000077812 */ /* 0x000fe200078efcff */
[----:B------:R-:W-:Y:S06]  /*55b0*/  BRA `(.L_x_50) ;  /* 0x0000000000147947 */ /* 0x000fec0003800000 */
.L_x_44:
[----:B------:R-:W-:Y:S01]  /*55c0*/  LOP3.LUT R7, R3, 0x80000000, R0, 0x48, !PT ;  /* 0x8000000003077812 */ /* 0x000fe200078e4800 */
[----:B------:R-:W-:Y:S06]  /*55d0*/  BRA `(.L_x_50) ;  /* 0x00000000000c7947 */ /* 0x000fec0003800000 */
.L_x_43:
[----:B------:R-:W0:Y:S01]  /*55e0*/  MUFU.RSQ R7, -QNAN ;  /* 0xffc0000000077908 */ /* 0x000e220000001400 */
[----:B------:R-:W-:Y:S05]  /*55f0*/  BRA `(.L_x_50) ;  /* 0x0000000000047947 */ /* 0x000fea0003800000 */
.L_x_42:
[----:B------:R-:W-:-:S07]  /*5600*/  FADD.FTZ R7, R0, R3 ;  /* 0x0000000300077221 */ /* 0x000fce0000010000 */
.L_x_50:
[----:B------:R-:W-:Y:S05]  /*5610*/  BSYNC.RECONVERGENT B2 ;  /* 0x0000000000027941 */ /* 0x000fea0003800200 */
.L_x_40:
[----:B0-----:R-:W-:Y:S01]  /*5620*/  MOV R0, R7 ;  /* 0x0000000700007202 */ /* 0x001fe20000000f00 */
[----:B------:R-:W-:Y:S02]  /*5630*/  HFMA2 R7, -RZ, RZ, 0, 0 ;  /* 0x00000000ff077431 */ /* 0x000fe400000001ff */
[----:B------:R-:W-:-:S04]  /*5640*/  IMAD.MOV.U32 R6, RZ, RZ, R10 ;  /* 0x000000ffff067224 */ /* 0x000fc800078e000a */
[----:B------:R-:W-:Y:S05]  /*5650*/  RET.REL.NODEC R6 `(_Z14jrc_cuda_deltaPfPjPKfPKiS4_S4_f) ;  /* 0xffffffa806687950 */ /* 0x000fea0003c3ffff */
.L_x_51:
[----:B------:R-:W-:-:S00]  /*5660*/  BRA `(.L_x_51) ;  /* 0xfffffffc00fc7947 */ /* 0x000fc0000383ffff */
[----:B------:R-:W-:-:S00]  /*5670*/  NOP ;  /* 0x0000000000007918 */ /* 0x000fc00000000000 */
        /* <DEDUP_REMOVED lines=8> */
.L_x_53:


//--------------------- .nv.shared._Z14jrc_cuda_deltaPfPjPKfPKiS4_S4_f --------------------------
	.section	.nv.shared._Z14jrc_cuda_deltaPfPjPKfPKiS4_S4_f,"aw",@nobits
	.sectionflags	@""
	.align	4
.nv.shared._Z14jrc_cuda_deltaPfPjPKfPKiS4_S4_f:
	.zero		20480


//--------------------- .nv.shared.reserved.0     --------------------------
	.section	.nv.shared.reserved.0,"aw",@nobits
	.weak		__nv_reservedSMEM_offset_0_alias
	.size		__nv_reservedSMEM_offset_0_alias, 0, 64
	.other		__nv_reservedSMEM_offset_0_alias,@"STO_CUDA_RESERVED_SHARED STV_DEFAULT"
__nv_reservedSMEM_offset_0_alias:
	.zero		0
	.zero		64


//--------------------- .nv.constant0._Z14jrc_cuda_deltaPfPjPKfPKiS4_S4_f --------------------------
	.section	.nv.constant0._Z14jrc_cuda_deltaPfPjPKfPKiS4_S4_f,"a",@progbits
	.sectionflags	@""
	.align	4
.nv.constant0._Z14jrc_cuda_deltaPfPjPKfPKiS4_S4_f:
	.zero		948


//--------------------- SYMBOLS --------------------------

	.type		.nv.reservedSmem.offset0,@object
	.size		.nv.reservedSmem.offset0,0x4
	.type		.nv.reservedSmem.cap,@object
	.size		.nv.reservedSmem.cap,0x4
